def gluon_tcgen05(
    a_ptr,
    b_ptr,
    c_ptr,
    M,
    N,
    K,
    stride_am,
    stride_bk,
    stride_cm,
    BLOCK_M: gl.constexpr,
    BLOCK_N: gl.constexpr,
    BLOCK_K: gl.constexpr,
    DTYPE: gl.constexpr,
    A_LAYOUT: gl.constexpr,
    B_LAYOUT: gl.constexpr,
    C_LAYOUT: gl.constexpr,
    B_SHAPE: gl.constexpr,
    TMEM_LAYOUT: gl.constexpr,
    TMEM_REG: gl.constexpr,
    TRANS_B: gl.constexpr,
    NUM_BUFFERS: gl.constexpr,
):
    a_desc = tma.make_tensor_descriptor(
        a_ptr, [M, K], [stride_am, 1], [BLOCK_M, BLOCK_K], A_LAYOUT
    )
    b_desc = tma.make_tensor_descriptor(
        b_ptr,
        [N, K] if TRANS_B else [K, N],
        [stride_bk, 1],
        B_SHAPE,
        B_LAYOUT,
    )
    c_desc = tma.make_tensor_descriptor(
        c_ptr, [M, N], [stride_cm, 1], [BLOCK_M, BLOCK_N], C_LAYOUT
    )

    a_bufs = gl.allocate_shared_memory(
        DTYPE, [NUM_BUFFERS, BLOCK_M, BLOCK_K], A_LAYOUT
    )
    b_bufs = gl.allocate_shared_memory(DTYPE, [NUM_BUFFERS] + B_SHAPE, B_LAYOUT)

    pid_m = gl.program_id(0)
    pid_n = gl.program_id(1)
    off_m = pid_m * BLOCK_M
    off_n = pid_n * BLOCK_N

    tma_bars = gl.allocate_shared_memory(
        gl.int64, [NUM_BUFFERS, 1], mbarrier.MBarrierLayout()
    )
    mma_bars = gl.allocate_shared_memory(
        gl.int64, [NUM_BUFFERS, 1], mbarrier.MBarrierLayout()
    )
    for i in gl.static_range(NUM_BUFFERS):
        mbarrier.init(tma_bars.index(i), count=1)
        mbarrier.init(mma_bars.index(i), count=1)

    acc_tmem = allocate_tensor_memory(gl.float32, [BLOCK_M, BLOCK_N], TMEM_LAYOUT)
    idx = 0
    phase = 0
    use_acc = False
    for k in range(0, K, BLOCK_K):
        a = a_bufs.index(idx)
        b = b_bufs.index(idx)
        tma_bar = tma_bars.index(idx)
        mma_bar = mma_bars.index(idx)
        mbarrier.expect(
            tma_bar, a_desc.block_type.nbytes + b_desc.block_type.nbytes
        )
        tma.async_copy_global_to_shared(a_desc, [off_m, k], tma_bar, a)
        tma.async_copy_global_to_shared(
            b_desc, [off_n, k] if TRANS_B else [k, off_n], tma_bar, b
        )
        mbarrier.wait(tma_bar, phase=phase)

        if TRANS_B:
            b = b.permute((1, 0))
        tcgen05_mma(a, b, acc_tmem, use_acc=use_acc)
        tcgen05_commit(mma_bar)
        mbarrier.wait(mma_bar, phase=phase)
        use_acc = True

        idx += 1
        if idx == NUM_BUFFERS:
            idx = 0
            phase ^= 1

    for i in gl.static_range(NUM_BUFFERS):
        mbarrier.invalidate(tma_bars.index(i))
        mbarrier.invalidate(mma_bars.index(i))

    acc = acc_tmem.load(TMEM_REG)
    c_smem = gl.allocate_shared_memory(DTYPE, [BLOCK_M, BLOCK_N], C_LAYOUT)
    c_smem.store(acc.to(DTYPE))
    fence_async_shared()
    tma.async_copy_shared_to_global(c_desc, [off_m, off_n], c_smem)
    tma.store_wait(pendings=0)

# config = {"BLOCK_K": 64, "BLOCK_M": 64, "BLOCK_N": 64, "arch": "sm_100", "dtype": "bf16", "num_buffers": 4, "num_warps": 4, "trans_b": 1}
# arch = sm_100


// ===== COMPILED SASS (sm_100a) =====

	.target	sm_100a

	.elftype	@"ET_EXEC"


//--------------------- .note.nv.tkinfo           --------------------------
	.section	.note.nv.tkinfo,"",@"SHT_NOTE"
	.sectionflags	@"SHF_NOTE_NV_TKINFO"
	.tkinfo
        /*0018*/ 	.word	0x00000081
        /*0030*/ 	.string	""
        /*0030*/ 	.string	"ptxas-blackwell"
        /*0030*/ 	.string	"Cuda compilation tools, release 12.9, V12.9.86"
        /*0030*/ 	.string	"Build cuda_12.9.r12.9/compiler.36037853_0"
        /*0030*/ 	.string	"-v  -suppress-debug-info  -lineinfo  -arch sm_100a "



//--------------------- .note.nv.cuver            --------------------------
	.section	.note.nv.cuver,"",@"SHT_NOTE"
	.sectionflags	@"SHF_NOTE_NV_CUVER"
        /*0018*/ 	.short	0x0001
        /*001a*/ 	.short	0x0064
        /*001c*/ 	.short	0x0001
        /*001e*/ 	.short	0x0000
        /*0020*/ 	.short	0x0001
        /*0022*/ 	.short	0x0000


//--------------------- .nv.info                  --------------------------
	.section	.nv.info,"",@"SHT_CUDA_INFO"
	.align	4


	//----- nvinfo : EIATTR_REGCOUNT
	.align		4
        /*0000*/ 	.byte	0x04, 0x2f
        /*0002*/ 	.short	(.L_4 - .L_3)
	.align		4
.L_3:
        /*0004*/ 	.word	index@(gluon_tcgen05)
        /*0008*/ 	.word	0x00000027


	//----- nvinfo : EIATTR_FRAME_SIZE
	.align		4
.L_4:
        /*000c*/ 	.byte	0x04, 0x11
        /*000e*/ 	.short	(.L_6 - .L_5)
	.align		4
.L_5:
        /*0010*/ 	.word	index@($__internal_2_$__cuda_sm10x_tcgen05_guardrail_trap_unallocated_columns_being_dealloced)
        /*0014*/ 	.word	0x00000000


	//----- nvinfo : EIATTR_FRAME_SIZE
	.align		4
.L_6:
        /*0018*/ 	.byte	0x04, 0x11
        /*001a*/ 	.short	(.L_8 - .L_7)
	.align		4
.L_7:
        /*001c*/ 	.word	index@($__internal_1_$__cuda_sm10x_tcgen05_guardrail_trap_phase_invalid_during_alloc)
        /*0020*/ 	.word	0x00000000


	//----- nvinfo : EIATTR_FRAME_SIZE
	.align		4
.L_8:
        /*0024*/ 	.byte	0x04, 0x11
        /*0026*/ 	.short	(.L_10 - .L_9)
	.align		4
.L_9:
        /*0028*/ 	.word	index@($__internal_0_$__cuda_sm10x_tcgen05_guardrail_trap_col_being_dealloced_not_returned_by_alloc)
        /*002c*/ 	.word	0x00000000


	//----- nvinfo : EIATTR_FRAME_SIZE
	.align		4
.L_10:
        /*0030*/ 	.byte	0x04, 0x11
        /*0032*/ 	.short	(.L_12 - .L_11)
	.align		4
.L_11:
        /*0034*/ 	.word	index@(gluon_tcgen05)
        /*0038*/ 	.word	0x00000000


	//----- nvinfo : EIATTR_MIN_STACK_SIZE
	.align		4
.L_12:
        /*003c*/ 	.byte	0x04, 0x12
        /*003e*/ 	.short	(.L_14 - .L_13)
	.align		4
.L_13:
        /*0040*/ 	.word	index@(gluon_tcgen05)
        /*0044*/ 	.word	0x00000000
.L_14:


//--------------------- .nv.info.gluon_tcgen05    --------------------------
	.section	.nv.info.gluon_tcgen05,"",@"SHT_CUDA_INFO"
	.sectionflags	@""
	.align	4


	//----- nvinfo : EIATTR_CUDA_API_VERSION
	.align		4
        /*0000*/ 	.byte	0x04, 0x37
        /*0002*/ 	.short	(.L_16 - .L_15)
.L_15:
        /*0004*/ 	.word	0x00000081


	//----- nvinfo : EIATTR_KPARAM_INFO
	.align		4
.L_16:
        /*0008*/ 	.byte	0x04, 0x17
        /*000a*/ 	.short	(.L_18 - .L_17)
.L_17:
        /*000c*/ 	.word	0x00000000
        /*0010*/ 	.short	0x000a
        /*0012*/ 	.short	0x0048
        /*0014*/ 	.byte	0x00, 0xf4, 0x21, 0x00


	//----- nvinfo : EIATTR_KPARAM_INFO
	.align		4
.L_18:
        /*0018*/ 	.byte	0x04, 0x17
        /*001a*/ 	.short	(.L_20 - .L_19)
.L_19:
        /*001c*/ 	.word	0x00000000
        /*0020*/ 	.short	0x0009
        /*0022*/ 	.short	0x0040
        /*0024*/ 	.byte	0x00, 0xf4, 0x21, 0x00


	//----- nvinfo : EIATTR_KPARAM_INFO
	.align		4
.L_20:
        /*0028*/ 	.byte	0x04, 0x17
        /*002a*/ 	.short	(.L_22 - .L_21)
.L_21:
        /*002c*/ 	.word	0x00000000
        /*0030*/ 	.short	0x0008
        /*0032*/ 	.short	0x0038
        /*0034*/ 	.byte	0x00, 0xf0, 0x21, 0x00


	//----- nvinfo : EIATTR_KPARAM_INFO
	.align		4
.L_22:
        /*0038*/ 	.byte	0x04, 0x17
        /*003a*/ 	.short	(.L_24 - .L_23)
.L_23:
        /*003c*/ 	.word	0x00000000
        /*0040*/ 	.short	0x0007
        /*0042*/ 	.short	0x0030
        /*0044*/ 	.byte	0x00, 0xf0, 0x21, 0x00


	//----- nvinfo : EIATTR_KPARAM_INFO
	.align		4
.L_24:
        /*0048*/ 	.byte	0x04, 0x17
        /*004a*/ 	.short	(.L_26 - .L_25)
.L_25:
        /*004c*/ 	.word	0x00000000
        /*0050*/ 	.short	0x0006
        /*0052*/ 	.short	0x0028
        /*0054*/ 	.byte	0x00, 0xf0, 0x21, 0x00


	//----- nvinfo : EIATTR_KPARAM_INFO
	.align		4
.L_26:
        /*0058*/ 	.byte	0x04, 0x17
        /*005a*/ 	.short	(.L_28 - .L_27)
.L_27:
        /*005c*/ 	.word	0x00000000
        /*0060*/ 	.short	0x0005
        /*0062*/ 	.short	0x0020
        /*0064*/ 	.byte	0x00, 0xf0, 0x11, 0x00


	//----- nvinfo : EIATTR_KPARAM_INFO
	.align		4
.L_28:
        /*0068*/ 	.byte	0x04, 0x17
        /*006a*/ 	.short	(.L_30 - .L_29)
.L_29:
        /*006c*/ 	.word	0x00000000
        /*0070*/ 	.short	0x0004
        /*0072*/ 	.short	0x001c
        /*0074*/ 	.byte	0x00, 0xf0, 0x11, 0x00


	//----- nvinfo : EIATTR_KPARAM_INFO
	.align		4
.L_30:
        /*0078*/ 	.byte	0x04, 0x17
        /*007a*/ 	.short	(.L_32 - .L_31)
.L_31:
        /*007c*/ 	.word	0x00000000
        /*0080*/ 	.short	0x0003
        /*0082*/ 	.short	0x0018
        /*0084*/ 	.byte	0x00, 0xf0, 0x11, 0x00


	//----- nvinfo : EIATTR_KPARAM_INFO
	.align		4
.L_32:
        /*0088*/ 	.byte	0x04, 0x17
        /*008a*/ 	.short	(.L_34 - .L_33)
.L_33:
        /*008c*/ 	.word	0x00000000
        /*0090*/ 	.short	0x0002
        /*0092*/ 	.short	0x0010
        /*0094*/ 	.byte	0x00, 0xf4, 0x21, 0x00


	//----- nvinfo : EIATTR_KPARAM_INFO
	.align		4
.L_34:
        /*0098*/ 	.byte	0x04, 0x17
        /*009a*/ 	.short	(.L_36 - .L_35)
.L_35:
        /*009c*/ 	.word	0x00000000
        /*00a0*/ 	.short	0x0001
        /*00a2*/ 	.short	0x0008
        /*00a4*/ 	.byte	0x00, 0xf4, 0x21, 0x00


	//----- nvinfo : EIATTR_KPARAM_INFO
	.align		4
.L_36:
        /*00a8*/ 	.byte	0x04, 0x17
        /*00aa*/ 	.short	(.L_38 - .L_37)
.L_37:
        /*00ac*/ 	.word	0x00000000
        /*00b0*/ 	.short	0x0000
        /*00b2*/ 	.short	0x0000
        /*00b4*/ 	.byte	0x00, 0xf4, 0x21, 0x00


	//----- nvinfo : EIATTR_AT_ENTRY_FRAGMENTS
	.align		4
.L_38:
        /*00b8*/ 	.byte	0x04, 0x4f
        /*00ba*/ 	.short	(.L_40 - .L_39)


	//   ....[0]....
.L_39:
        /*00bc*/ 	.word	0x00000004


	//----- nvinfo : EIATTR_RESERVED_SMEM_USED
	.align		4
.L_40:
        /*00c0*/ 	.byte	0x01, 0x41
	.zero		2


	//----- nvinfo : EIATTR_SPARSE_MMA_MASK
	.align		4
        /*00c4*/ 	.byte	0x03, 0x50
        /*00c6*/ 	.short	0x0000


	//----- nvinfo : EIATTR_TCGEN05_1CTA_USED
	.align		4
        /*00c8*/ 	.byte	0x01, 0x51
	.zero		2


	//----- nvinfo : EIATTR_MAXREG_COUNT
	.align		4
        /*00cc*/ 	.byte	0x03, 0x1b
        /*00ce*/ 	.short	0x00ff


	//----- nvinfo : EIATTR_NUM_BARRIERS
	.align		4
        /*00d0*/ 	.byte	0x02, 0x4c
        /*00d2*/ 	.byte	0x01
	.zero		1


	//----- nvinfo : EIATTR_INT_WARP_WIDE_INSTR_OFFSETS
	.align		4
        /*00d4*/ 	.byte	0x04, 0x31
        /*00d6*/ 	.short	(.L_42 - .L_41)


	//   ....[0]....
.L_41:
        /*00d8*/ 	.word	0x00001750


	//   ....[1]....
        /*00dc*/ 	.word	0x00001770


	//   ....[2]....
        /*00e0*/ 	.word	0x000017f0


	//   ....[3]....
        /*00e4*/ 	.word	0x00001bb0


	//   ....[4]....
        /*00e8*/ 	.word	0x00001bc0


	//   ....[5]....
        /*00ec*/ 	.word	0x00001bd0


	//   ....[6]....
        /*00f0*/ 	.word	0x00001be0


	//   ....[7]....
        /*00f4*/ 	.word	0x00001f00


	//   ....[8]....
        /*00f8*/ 	.word	0x00001f10


	//   ....[9]....
        /*00fc*/ 	.word	0x00002080


	//   ....[10]....
        /*0100*/ 	.word	0x000020d0


	//   ....[11]....
        /*0104*/ 	.word	0x000020e0


	//   ....[12]....
        /*0108*/ 	.word	0x00002110


	//   ....[13]....
        /*010c*/ 	.word	0x00002400


	//   ....[14]....
        /*0110*/ 	.word	0x00002410


	//   ....[15]....
        /*0114*/ 	.word	0x000027b0


	//   ....[16]....
        /*0118*/ 	.word	0x000027c0


	//   ....[17]....
        /*011c*/ 	.word	0x00002b30


	//   ....[18]....
        /*0120*/ 	.word	0x00002b80


	//----- nvinfo : EIATTR_COOP_GROUP_MASK_REGIDS
	.align		4
.L_42:
        /*0124*/ 	.byte	0x04, 0x29
        /*0126*/ 	.short	(.L_44 - .L_43)


	//   ....[0]....
.L_43:
        /*0128*/ 	.word	0xffffffff


	//   ....[1]....
        /*012c*/ 	.word	0xffffffff


	//   ....[2]....
        /*0130*/ 	.word	0xffffffff


	//   ....[3]....
        /*0134*/ 	.word	0xffffffff


	//   ....[4]....
        /*0138*/ 	.word	0xffffffff


	//   ....[5]....
        /*013c*/ 	.word	0xffffffff


	//   ....[6]....
        /*0140*/ 	.word	0xffffffff


	//   ....[7]....
        /*0144*/ 	.word	0xffffffff


	//   ....[8]....
        /*0148*/ 	.word	0xffffffff


	//   ....[9]....
        /*014c*/ 	.word	0xffffffff


	//----- nvinfo : EIATTR_COOP_GROUP_INSTR_OFFSETS
	.align		4
.L_44:
        /*0150*/ 	.byte	0x04, 0x28
        /*0152*/ 	.short	(.L_46 - .L_45)


	//   ....[0]....
.L_45:
        /*0154*/ 	.word	0x00000050


	//   ....[1]....
        /*0158*/ 	.word	0x00000310


	//   ....[2]....
        /*015c*/ 	.word	0x00000500


	//   ....[3]....
        /*0160*/ 	.word	0x000009a0


	//   ....[4]....
        /*0164*/ 	.word	0x00000ae0


	//   ....[5]....
        /*0168*/ 	.word	0x00000fe0


	//   ....[6]....
        /*016c*/ 	.word	0x00001120


	//   ....[7]....
        /*0170*/ 	.word	0x00001610


	//   ....[8]....
        /*0174*/ 	.word	0x000029c0


	//   ....[9]....
        /*0178*/ 	.word	0x00002c30


	//----- nvinfo : EIATTR_VRC_CTA_INIT_COUNT
	.align		4
.L_46:
        /*017c*/ 	.byte	0x02, 0x4a
        /*017e*/ 	.byte	0x80
	.zero		1


	//----- nvinfo : EIATTR_MBARRIER_INSTR_OFFSETS
	.align		4
        /*0180*/ 	.byte	0x04, 0x39
        /*0182*/ 	.short	(.L_48 - .L_47)


	//   ....[0]....
.L_47:
        /*0184*/ 	.word	0x00001810
        /*0188*/ 	.word	0x000000ff
        /*018c*/ 	.word	0x00010000
        /*0190*/ 	.short	0x0100
        /*0192*/ 	.byte	0x08
	.zero		1


	//   ....[1]....
        /*0194*/ 	.word	0x00001820
        /*0198*/ 	.word	0x000000ff
        /*019c*/ 	.word	0x00010020
        /*01a0*/ 	.short	0x0100
        /*01a2*/ 	.byte	0x08
	.zero		1


	//   ....[2]....
        /*01a4*/ 	.word	0x000018d0
        /*01a8*/ 	.word	0x000000ff
        /*01ac*/ 	.word	0x00010008
        /*01b0*/ 	.short	0x0100
        /*01b2*/ 	.byte	0x08
	.zero		1


	//   ....[3]....
        /*01b4*/ 	.word	0x000018e0
        /*01b8*/ 	.word	0x000000ff
        /*01bc*/ 	.word	0x00010028
        /*01c0*/ 	.short	0x0100
        /*01c2*/ 	.byte	0x08
	.zero		1


	//   ....[4]....
        /*01c4*/ 	.word	0x000019c0
        /*01c8*/ 	.word	0x000000ff
        /*01cc*/ 	.word	0x00010010
        /*01d0*/ 	.short	0x0100
        /*01d2*/ 	.byte	0x08
	.zero		1


	//   ....[5]....
        /*01d4*/ 	.word	0x000019d0
        /*01d8*/ 	.word	0x000000ff
        /*01dc*/ 	.word	0x00010030
        /*01e0*/ 	.short	0x0100
        /*01e2*/ 	.byte	0x08
	.zero		1


	//   ....[6]....
        /*01e4*/ 	.word	0x00001ae0
        /*01e8*/ 	.word	0x000000ff
        /*01ec*/ 	.word	0x00010018
        /*01f0*/ 	.short	0x0100
        /*01f2*/ 	.byte	0x08
	.zero		1


	//   ....[7]....
        /*01f4*/ 	.word	0x00001af0
        /*01f8*/ 	.word	0x000000ff
        /*01fc*/ 	.word	0x00010038
        /*0200*/ 	.short	0x0100
        /*0202*/ 	.byte	0x08
	.zero		1


	//   ....[8]....
        /*0204*/ 	.word	0x00001cc0
        /*0208*/ 	.word	0x000000ff
        /*020c*/ 	.word	0x00010000
        /*0210*/ 	.short	0x010a
        /*0212*/ 	.byte	0x08
	.zero		1


	//   ....[9]....
        /*0214*/ 	.word	0x00001f60
        /*0218*/ 	.word	0x000000ff
        /*021c*/ 	.word	0x00010020
        /*0220*/ 	.short	0x010a
        /*0222*/ 	.byte	0x08
	.zero		1


	//   ....[10]....
        /*0224*/ 	.word	0x00002180
        /*0228*/ 	.word	0x000000ff
        /*022c*/ 	.word	0x00010000
        /*0230*/ 	.short	0x010a
        /*0232*/ 	.byte	0x1c
	.zero		1


	//   ....[11]....
        /*0234*/ 	.word	0x00002450
        /*0238*/ 	.word	0x000000ff
        /*023c*/ 	.word	0x00010020
        /*0240*/ 	.short	0x010a
        /*0242*/ 	.byte	0x1c
	.zero		1


	//   ....[12]....
        /*0244*/ 	.word	0x00002530
        /*0248*/ 	.word	0x000000ff
        /*024c*/ 	.word	0x00010000
        /*0250*/ 	.short	0x0108
        /*0252*/ 	.byte	0x08
	.zero		1


	//   ....[13]....
        /*0254*/ 	.word	0x00002540
        /*0258*/ 	.word	0x000000ff
        /*025c*/ 	.word	0x00010020
        /*0260*/ 	.short	0x0108
        /*0262*/ 	.byte	0x08
	.zero		1


	//   ....[14]....
        /*0264*/ 	.word	0x00002590
        /*0268*/ 	.word	0x000000ff
        /*026c*/ 	.word	0x00010008
        /*0270*/ 	.short	0x0108
        /*0272*/ 	.byte	0x08
	.zero		1


	//   ....[15]....
        /*0274*/ 	.word	0x000025a0
        /*0278*/ 	.word	0x000000ff
        /*027c*/ 	.word	0x00010028
        /*0280*/ 	.short	0x0108
        /*0282*/ 	.byte	0x08
	.zero		1


	//   ....[16]....
        /*0284*/ 	.word	0x000025f0
        /*0288*/ 	.word	0x000000ff
        /*028c*/ 	.word	0x00010010
        /*0290*/ 	.short	0x0108
        /*0292*/ 	.byte	0x08
	.zero		1


	//   ....[17]....
        /*0294*/ 	.word	0x00002600
        /*0298*/ 	.word	0x000000ff
        /*029c*/ 	.word	0x00010030
        /*02a0*/ 	.short	0x0108
        /*02a2*/ 	.byte	0x08
	.zero		1


	//   ....[18]....
        /*02a4*/ 	.word	0x00002650
        /*02a8*/ 	.word	0x000000ff
        /*02ac*/ 	.word	0x00010018
        /*02b0*/ 	.short	0x0108
        /*02b2*/ 	.byte	0x08
	.zero		1


	//   ....[19]....
        /*02b4*/ 	.word	0x00002660
        /*02b8*/ 	.word	0x000000ff
        /*02bc*/ 	.word	0x00010038
        /*02c0*/ 	.short	0x0108
        /*02c2*/ 	.byte	0x08
	.zero		1


	//   ....[20]....
        /*02c4*/ 	.word	0x00002c50
        /*02c8*/ 	.word	0x000000ff
        /*02cc*/ 	.word	0x00010000
        /*02d0*/ 	.short	0x010a
        /*02d2*/ 	.byte	0x08
	.zero		1


	//   ....[21]....
        /*02d4*/ 	.word	0x00002c80
        /*02d8*/ 	.word	0x000000ff
        /*02dc*/ 	.word	0x00010020
        /*02e0*/ 	.short	0x010a
        /*02e2*/ 	.byte	0x08
	.zero		1


	//   ....[22]....
        /*02e4*/ 	.word	0x00002cb0
        /*02e8*/ 	.word	0x000000ff
        /*02ec*/ 	.word	0x00010000
        /*02f0*/ 	.short	0x010a
        /*02f2*/ 	.byte	0x1c
	.zero		1


	//   ....[23]....
        /*02f4*/ 	.word	0x00002ce0
        /*02f8*/ 	.word	0x000000ff
        /*02fc*/ 	.word	0x00010020
        /*0300*/ 	.short	0x010a
        /*0302*/ 	.byte	0x1c
	.zero		1


	//----- nvinfo : EIATTR_NUM_MBARRIERS
	.align		4
.L_48:
        /*0304*/ 	.byte	0x03, 0x38
        /*0306*/ 	.short	0x0008


	//----- nvinfo : EIATTR_EXIT_INSTR_OFFSETS
	.align		4
        /*0308*/ 	.byte	0x04, 0x1c
        /*030a*/ 	.short	(.L_50 - .L_49)


	//   ....[0]....
.L_49:
        /*030c*/ 	.word	0x00002c40


	//----- nvinfo : EIATTR_REQNTID
	.align		4
.L_50:
        /*0310*/ 	.byte	0x04, 0x10
        /*0312*/ 	.short	(.L_52 - .L_51)
.L_51:
        /*0314*/ 	.word	0x00000080
        /*0318*/ 	.word	0x00000001
        /*031c*/ 	.word	0x00000001


	//----- nvinfo : EIATTR_CRS_STACK_SIZE
	.align		4
.L_52:
        /*0320*/ 	.byte	0x04, 0x1e
        /*0322*/ 	.short	(.L_54 - .L_53)
.L_53:
        /*0324*/ 	.word	0x00000000


	//----- nvinfo : EIATTR_CBANK_PARAM_SIZE
	.align		4
.L_54:
        /*0328*/ 	.byte	0x03, 0x19
        /*032a*/ 	.short	0x0050


	//----- nvinfo : EIATTR_PARAM_CBANK
	.align		4
        /*032c*/ 	.byte	0x04, 0x0a
        /*032e*/ 	.short	(.L_56 - .L_55)
	.align		4
.L_55:
        /*0330*/ 	.word	index@(.nv.constant0.gluon_tcgen05)
        /*0334*/ 	.short	0x0380
        /*0336*/ 	.short	0x0050


	//----- nvinfo : EIATTR_SW_WAR
	.align		4
.L_56:
        /*0338*/ 	.byte	0x04, 0x36
        /*033a*/ 	.short	(.L_58 - .L_57)
.L_57:
        /*033c*/ 	.word	0x00000008
.L_58:


//--------------------- .nv.compat                --------------------------
	.section	.nv.compat,"",@"SHT_CUDA_COMPAT_INFO"
	.align	4
        /*0000*/ 	.byte	0x02, 0x02, 0x02, 0x00, 0x02, 0x05, 0x05, 0x00, 0x02, 0x03, 0x03, 0x00, 0x02, 0x06, 0x01, 0x00


//--------------------- .nv.callgraph             --------------------------
	.section	.nv.callgraph,"",@"SHT_CUDA_CALLGRAPH"
	.align	4
	.sectionentsize	8
	.align		4
        /*0000*/ 	.word	0x00000000
	.align		4
        /*0004*/ 	.word	0xffffffff
	.align		4
        /*0008*/ 	.word	0x00000000
	.align		4
        /*000c*/ 	.word	0xfffffffe
	.align		4
        /*0010*/ 	.word	0x00000000
	.align		4
        /*0014*/ 	.word	0xfffffffd
	.align		4
        /*0018*/ 	.word	0x00000000
	.align		4
        /*001c*/ 	.word	0xfffffffc


//--------------------- .text.gluon_tcgen05       --------------------------
	.section	.text.gluon_tcgen05,"ax",@progbits
	.align	128
        .global         gluon_tcgen05
        .type           gluon_tcgen05,@function
        .size           gluon_tcgen05,(.L_x_85 - gluon_tcgen05)
        .other          gluon_tcgen05,@"STO_CUDA_ENTRY STV_DEFAULT"
gluon_tcgen05:
.text.gluon_tcgen05:
[----:B------:R-:W1:Y:S01]  /*0000*/  LDC R1, c[0x0][0x37c] ;  /* 0x0000df00ff017b82 */ /* 0x000e620000000800 */
[----:B------:R-:W2:Y:S02]  /*0010*/  S2R R0, SR_TID.X ;  /* 0x0000000000007919 */ /* 0x000ea40000002100 */
[----:B--2---:R-:W-:-:S13]  /*0020*/  ISETP.GE.U32.AND P2, PT, R0, 0x20, PT ;  /* 0x000000200000780c */ /* 0x004fda0003f46070 */
[----:B------:R-:W-:Y:S05]  /*0030*/  @P2 BRA `(.L_x_0) ;  /* 0x0000000000b82947 */ /* 0x000fea0003800000 */
[----:B------:R-:W2:Y:S01]  /*0040*/  S2UR UR6, SR_CgaCtaId ;  /* 0x00000000000679c3 */ /* 0x000ea20000008800 */
[----:B------:R-:W-:Y:S01]  /*0050*/  NOP ;  /* 0x0000000000007918 */ /* 0x000fe20000000000 */
[----:B------:R-:W-:Y:S02]  /*0060*/  UMOV UR4, 0x40 ;  /* 0x0000004000047882 */ /* 0x000fe40000000000 */
[----:B--2---:R-:W-:-:S09]  /*0070*/  ULEA UR4, UR6, UR4, 0x18 ;  /* 0x0000000406047291 */ /* 0x004fd2000f8ec0ff */
[----:B------:R-:W2:Y:S01]  /*0080*/  LDS.U8 R2, [UR4] ;  /* 0x00000004ff027984 */ /* 0x000ea20008000000 */
[----:B------:R-:W-:Y:S02]  /*0090*/  UMOV UR4, 0x400 ;  /* 0x0000040000047882 */ /* 0x000fe40000000000 */
[----:B------:R-:W-:Y:S01]  /*00a0*/  ULEA UR4, UR6, UR4, 0x18 ;  /* 0x0000000406047291 */ /* 0x000fe2000f8ec0ff */
[----:B--2---:R-:W-:-:S13]  /*00b0*/  ISETP.NE.AND P0, PT, R2, RZ, PT ;  /* 0x000000ff0200720c */ /* 0x004fda0003f05270 */
[----:B------:R-:W-:Y:S05]  /*00c0*/  @P0 BRA `(.L_x_1) ;  /* 0x00000000007c0947 */ /* 0x000fea0003800000 */
[----:B------:R-:W-:-:S13]  /*00d0*/  ELECT P0, URZ, PT ;  /* 0x0000000000ff782f */ /* 0x000fda0003800000 */
[----:B------:R-:W-:Y:S05]  /*00e0*/  @!P0 BRA `(.L_x_2) ;  /* 0x0000000000848947 */ /* 0x000fea0003800000 */
[----:B------:R-:W-:Y:S01]  /*00f0*/  UMOV UR5, 0x2 ;  /* 0x0000000200057882 */ /* 0x000fe20000000000 */
[----:B------:R-:W-:Y:S02]  /*0100*/  IMAD.MOV.U32 R5, RZ, RZ, 0x1 ;  /* 0x00000001ff057424 */ /* 0x000fe400078e00ff */
[----:B------:R-:W-:Y:S02]  /*0110*/  IMAD.MOV.U32 R3, RZ, RZ, 0x3 ;  /* 0x00000003ff037424 */ /* 0x000fe400078e00ff */
[----:B------:R-:W-:Y:S04]  /*0120*/  DEPBAR.LE SB2, 0x36 ;  /* 0x0000ad800000791a */ /* 0x000fe80000000000 */
[----:B------:R-:W2:Y:S02]  /*0130*/  UTCATOMSWS.FIND_AND_SET.ALIGN UP0, UR5, UR5 ;  /* 0x00000005000575e3 */ /* 0x000ea40008000800 */
[----:B--2---:R-:W-:-:S04]  /*0140*/  PLOP3.LUT P0, PT, PT, PT, UP0, 0x80, 0x8 ;  /* 0x000000000008781c */ /* 0x004fc80003f0f008 */
[----:B------:R-:W-:-:S04]  /*0150*/  SEL R2, RZ, 0xffffffff, !P0 ;  /* 0xffffffffff027807 */ /* 0x000fc80004000000 */
[----:B------:R-:W-:Y:S01]  /*0160*/  ISETP.NE.AND P0, PT, R2, RZ, PT ;  /* 0x000000ff0200720c */ /* 0x000fe20003f05270 */
[----:B------:R-:W-:-:S12]  /*0170*/  IMAD.U32 R2, RZ, RZ, UR5 ;  /* 0x00000005ff027e24 */ /* 0x000fd8000f8e00ff */
[----:B------:R-:W-:Y:S05]  /*0180*/  @P0 BRA `(.L_x_3) ;  /* 0x0000000000240947 */ /* 0x000fea0003800000 */
.L_x_4:
[----:B------:R-:W-:Y:S05]  /*0190*/  NANOSLEEP 0x64 ;  /* 0x000000640000795d */ /* 0x000fea0003800000 */
[----:B------:R-:W-:-:S05]  /*01a0*/  UMOV UR5, 0x2 ;  /* 0x0000000200057882 */ /* 0x000fca0000000000 */
[----:B------:R-:W-:Y:S04]  /*01b0*/  DEPBAR.LE SB2, 0x36 ;  /* 0x0000ad800000791a */ /* 0x000fe80000000000 */
[----:B------:R-:W2:Y:S02]  /*01c0*/  UTCATOMSWS.FIND_AND_SET.ALIGN UP0, UR5, UR5 ;  /* 0x00000005000575e3 */ /* 0x000ea40008000800 */
[----:B--2---:R-:W-:-:S04]  /*01d0*/  PLOP3.LUT P0, PT, PT, PT, UP0, 0x80, 0x8 ;  /* 0x000000000008781c */ /* 0x004fc80003f0f008 */
[----:B------:R-:W-:-:S04]  /*01e0*/  SEL R2, RZ, 0xffffffff, !P0 ;  /* 0xffffffffff027807 */ /* 0x000fc80004000000 */
[----:B------:R-:W-:Y:S01]  /*01f0*/  ISETP.NE.AND P0, PT, R2, RZ, PT ;  /* 0x000000ff0200720c */ /* 0x000fe20003f05270 */
[----:B------:R-:W-:-:S12]  /*0200*/  IMAD.U32 R2, RZ, RZ, UR5 ;  /* 0x00000005ff027e24 */ /* 0x000fd8000f8e00ff */
[----:B------:R-:W-:Y:S05]  /*0210*/  @!P0 BRA `(.L_x_4) ;  /* 0xfffffffc00dc8947 */ /* 0x000fea000383ffff */
.L_x_3:
[C---:B------:R-:W-:Y:S01]  /*0220*/  VIADD R4, R2.reuse, 0x10 ;  /* 0x0000001002047836 */ /* 0x040fe20000000000 */
[----:B------:R-:W-:Y:S01]  /*0230*/  UMOV UR5, 0x50 ;  /* 0x0000005000057882 */ /* 0x000fe20000000000 */
[----:B------:R-:W-:Y:S01]  /*0240*/  SHF.L.U32 R3, R3, R2, RZ ;  /* 0x0000000203037219 */ /* 0x000fe200000006ff */
[----:B------:R-:W-:Y:S01]  /*0250*/  ULEA UR5, UR6, UR5, 0x18 ;  /* 0x0000000506057291 */ /* 0x000fe2000f8ec0ff */
[----:B------:R-:W-:Y:S01]  /*0260*/  IMAD.SHL.U32 R2, R2, 0x20, RZ ;  /* 0x0000002002027824 */ /* 0x000fe200078e00ff */
[----:B------:R-:W-:-:S04]  /*0270*/  SHF.L.U32 R4, R5, R4, RZ ;  /* 0x0000000405047219 */ /* 0x000fc800000006ff */
[----:B------:R-:W-:-:S05]  /*0280*/  LOP3.LUT R3, R4, R3, RZ, 0xfc, !PT ;  /* 0x0000000304037212 */ /* 0x000fca00078efcff */
[----:B------:R2:W-:Y:S04]  /*0290*/  ATOMS.OR RZ, [UR5], R3 ;  /* 0x00000003ffff798c */ /* 0x0005e8000b000005 */
[----:B------:R2:W-:Y:S01]  /*02a0*/  STS [UR4], R2 ;  /* 0x00000002ff007988 */ /* 0x0005e20008000804 */
[----:B------:R-:W-:Y:S05]  /*02b0*/  BRA `(.L_x_2) ;  /* 0x0000000000107947 */ /* 0x000fea0003800000 */
.L_x_1:
[----:B------:R-:W-:Y:S01]  /*02c0*/  IMAD.MOV.U32 R3, RZ, RZ, -0x1 ;  /* 0xffffffffff037424 */ /* 0x000fe200078e00ff */
[----:B------:R-:W-:-:S04]  /*02d0*/  MOV R2, 0x300 ;  /* 0x0000030000027802 */ /* 0x000fc80000000f00 */
[----:B------:R2:W-:Y:S03]  /*02e0*/  STS [UR4], R3 ;  /* 0x00000003ff007988 */ /* 0x0005e60008000804 */
[----:B-12---:R-:W-:Y:S05]  /*02f0*/  CALL.REL.NOINC `($__internal_1_$__cuda_sm10x_tcgen05_guardrail_trap_phase_invalid_during_alloc) ;  /* 0x0000002800907944 */ /* 0x006fea0003c00000 */
.L_x_2:
[----:B------:R-:W-:Y:S05]  /*0300*/  WARPSYNC.ALL ;  /* 0x0000000000007948 */ /* 0x000fea0003800000 */
[----:B------:R-:W-:Y:S01]  /*0310*/  NOP ;  /* 0x0000000000007918 */ /* 0x000fe20000000000 */
.L_x_0:
[----:B------:R-:W3:Y:S08]  /*0320*/  S2UR UR4, SR_CgaCtaId ;  /* 0x00000000000479c3 */ /* 0x000ef00000008800 */
[----:B------:R-:W-:Y:S01]  /*0330*/  BAR.SYNC.DEFER_BLOCKING 0x0 ;  /* 0x0000000000007b1d */ /* 0x000fe20000010000 */
[----:B------:R-:W-:-:S05]  /*0340*/  LOP3.LUT R36, R0, 0x7f, RZ, 0xc0, !PT ;  /* 0x0000007f00247812 */ /* 0x000fca00078ec0ff */
[----:B------:R-:W-:Y:S02]  /*0350*/  UMOV UR8, 0x400 ;  /* 0x0000040000087882 */ /* 0x000fe40000000000 */
[----:B--2---:R-:W2:Y:S08]  /*0360*/  LDC R3, c[0x0][0x398] ;  /* 0x0000e600ff037b82 */ /* 0x004eb00000000800 */
[----:B------:R-:W4:Y:S01]  /*0370*/  LDC R6, c[0x0][0x3a0] ;  /* 0x0000e800ff067b82 */ /* 0x000f220000000800 */
[----:B---3--:R-:W-:-:S07]  /*0380*/  ULEA UR8, UR4, UR8, 0x18 ;  /* 0x0000000804087291 */ /* 0x008fce000f8ec0ff */
[----:B------:R-:W3:Y:S02]  /*0390*/  S2UR UR9, SR_CTAID.Y ;  /* 0x00000000000979c3 */ /* 0x000ee40000002600 */
[----:B------:R-:W5:Y:S06]  /*03a0*/  LDS R4, [UR8] ;  /* 0x00000008ff047984 */ /* 0x000f6c0008000800 */
[----:B------:R-:W-:Y:S06]  /*03b0*/  BAR.SYNC.DEFER_BLOCKING 0x0 ;  /* 0x0000000000007b1d */ /* 0x000fec0000010000 */
[----:B------:R-:W-:Y:S05]  /*03c0*/  @P2 BRA `(.L_x_5) ;  /* 0x0000000000182947 */ /* 0x000fea0003800000 */
[----:B------:R-:W-:Y:S01]  /*03d0*/  ELECT P0, URZ, PT ;  /* 0x0000000000ff782f */ /* 0x000fe20003800000 */
[----:B------:R-:W-:Y:S01]  /*03e0*/  IMAD.MOV.U32 R2, RZ, RZ, 0x1 ;  /* 0x00000001ff027424 */ /* 0x000fe200078e00ff */
[----:B------:R-:W-:Y:S01]  /*03f0*/  UMOV UR5, 0x40 ;  /* 0x0000004000057882 */ /* 0x000fe20000000000 */
[----:B------:R-:W-:Y:S01]  /*0400*/  UVIRTCOUNT.DEALLOC.SMPOOL 0x80 ;  /* 0x000000800000784c */ /* 0x000fe20000000000 */
[----:B------:R-:W-:-:S09]  /*0410*/  ULEA UR5, UR4, UR5, 0x18 ;  /* 0x0000000504057291 */ /* 0x000fd2000f8ec0ff */
[----:B------:R5:W-:Y:S03]  /*0420*/  @P0 STS.U8 [UR5], R2 ;  /* 0x00000002ff000988 */ /* 0x000be60008000005 */
.L_x_5:
[----:B------:R-:W5:Y:S01]  /*0430*/  S2UR UR4, SR_CTAID.Z ;  /* 0x00000000000479c3 */ /* 0x000f620000002700 */
[----:B------:R-:W4:Y:S01]  /*0440*/  LDCU UR5, c[0x0][0x370] ;  /* 0x00006e00ff0577ac */ /* 0x000f220008000800 */
[C---:B------:R-:W-:Y:S01]  /*0450*/  ISETP.GE.U32.AND P0, PT, R36.reuse, 0x20, PT ;  /* 0x000000202400780c */ /* 0x040fe20003f06070 */
[----:B--2--5:R-:W-:Y:S01]  /*0460*/  VIADD R2, R3, 0xffffffff ;  /* 0xffffffff03027836 */ /* 0x024fe20000000000 */
[C---:B------:R-:W-:Y:S01]  /*0470*/  ISETP.NE.U32.AND P3, PT, R36.reuse, RZ, PT ;  /* 0x000000ff2400720c */ /* 0x040fe20003f65070 */
[----:B------:R-:W2:Y:S01]  /*0480*/  LDCU UR6, c[0x0][0x374] ;  /* 0x00006e80ff0677ac */ /* 0x000ea20008000800 */
[----:B------:R-:W-:Y:S01]  /*0490*/  LEA R10, R36, UR8, 0x2 ;  /* 0x00000008240a7c11 */ /* 0x000fe2000f8e10ff */
[----:B----4-:R-:W-:Y:S01]  /*04a0*/  VIADD R9, R6, 0xffffffff ;  /* 0xffffffff06097836 */ /* 0x010fe20000000000 */
[----:B------:R-:W4:Y:S01]  /*04b0*/  S2UR UR7, SR_CTAID.X ;  /* 0x00000000000779c3 */ /* 0x000f220000002500 */
[----:B------:R-:W5:Y:S01]  /*04c0*/  LDCU.64 UR20, c[0x0][0x3c0] ;  /* 0x00007800ff1477ac */ /* 0x000f620008000a00 */
[----:B------:R-:W-:Y:S01]  /*04d0*/  R2UR UR23, R4 ;  /* 0x00000000041772ca */ /* 0x000fe200000e0000 */
[----:B------:R-:W-:Y:S04]  /*04e0*/  BSSY.RECONVERGENT B0, `(.L_x_6) ;  /* 0x0000011000007945 */ /* 0x000fe80003800200 */
[----:B------:R3:W-:Y:S01]  /*04f0*/  @!P0 STS [R10], RZ ;  /* 0x000000ff0a008388 */ /* 0x0007e20000000800 */
[----:B------:R-:W-:-:S03]  /*0500*/  NOP ;  /* 0x0000000000007918 */ /* 0x000fc60000000000 */
[----:B------:R3:W-:Y:S02]  /*0510*/  @!P3 STS [UR8+0x24], R2 ;  /* 0x00002402ff00b988 */ /* 0x0007e40008000808 */
[----:B--23--:R-:W-:Y:S02]  /*0520*/  UIMAD UR4, UR4, UR6, UR9 ;  /* 0x00000006040472a4 */ /* 0x00cfe4000f8e0209 */
[----:B------:R2:W-:Y:S02]  /*0530*/  @!P3 STS [UR8+0x20], R9 ;  /* 0x00002009ff00b988 */ /* 0x0005e40008000808 */
[----:B----4-:R-:W-:-:S04]  /*0540*/  UIMAD UR4, UR4, UR5, UR7 ;  /* 0x00000005040472a4 */ /* 0x010fc8000f8e0207 */
[----:B------:R-:W-:-:S04]  /*0550*/  UIMAD UR4, UR4, 0x180, URZ ;  /* 0x00000180040478a4 */ /* 0x000fc8000f8e02ff */
[----:B-----5:R-:W-:-:S04]  /*0560*/  UIADD3 UR24, UP0, UPT, UR4, UR20, URZ ;  /* 0x0000001404187290 */ /* 0x020fc8000ff1e0ff */
[----:B------:R-:W-:Y:S01]  /*0570*/  ULEA.HI.X.SX32 UR25, UR4, UR21, 0x1, UP0 ;  /* 0x0000001504197291 */ /* 0x000fe200080f0eff */
[----:B--2---:R-:W-:Y:S11]  /*0580*/  @P3 BRA `(.L_x_7) ;  /* 0x0000000000183947 */ /* 0x004ff60003800000 */
[----:B------:R-:W2:Y:S01]  /*0590*/  LDS R3, [UR8+0x8] ;  /* 0x00000808ff037984 */ /* 0x000ea20008000800 */
[----:B------:R-:W3:Y:S01]  /*05a0*/  LDC.64 R12, c[0x0][0x380] ;  /* 0x0000e000ff0c7b82 */ /* 0x000ee20000000a00 */
[----:B------:R-:W-:Y:S02]  /*05b0*/  IMAD.MOV.U32 R4, RZ, RZ, 0x70 ;  /* 0x00000070ff047424 */ /* 0x000fe400078e00ff */
[----:B---3--:R3:W-:Y:S03]  /*05c0*/  STS.64 [UR8], R12 ;  /* 0x0000000cff007988 */ /* 0x0087e60008000a08 */
[----:B--2---:R-:W-:-:S05]  /*05d0*/  LOP3.LUT R3, R3, 0x10, R4, 0xd8, !PT ;  /* 0x0000001003037812 */ /* 0x004fca00078ed804 */
[----:B------:R3:W-:Y:S02]  /*05e0*/  STS [UR8+0x8], R3 ;  /* 0x00000803ff007988 */ /* 0x0007e40008000808 */
.L_x_7:
[----:B------:R-:W-:Y:S05]  /*05f0*/  BSYNC.RECONVERGENT B0 ;  /* 0x0000000000007941 */ /* 0x000fea0003800200 */
.L_x_6:
[----:B------:R-:W-:Y:S04]  /*0600*/  BSSY.RECONVERGENT B0, `(.L_x_8) ;  /* 0x000000a000007945 */ /* 0x000fe80003800200 */
[----:B------:R-:W-:Y:S05]  /*0610*/  @P3 BRA `(.L_x_9) ;  /* 0x0000000000203947 */ /* 0x000fea0003800000 */
[----:B---3--:R-:W2:Y:S01]  /*0620*/  LDS R3, [UR8+0x34] ;  /* 0x00003408ff037984 */ /* 0x008ea20008000800 */
[----:B------:R-:W-:Y:S02]  /*0630*/  IMAD.MOV.U32 R4, RZ, RZ, 0x3f000000 ;  /* 0x3f000000ff047424 */ /* 0x000fe400078e00ff */
[----:B------:R-:W-:Y:S01]  /*0640*/  @!P3 IMAD.MOV.U32 R5, RZ, RZ, 0x3f ;  /* 0x0000003fff05b424 */ /* 0x000fe200078e00ff */
[----:B------:R-:W3:Y:S02]  /*0650*/  @!P3 LDS R8, [UR8+0x38] ;  /* 0x00003808ff08b984 */ /* 0x000ee40008000800 */
[----:B--2---:R-:W-:Y:S02]  /*0660*/  LOP3.LUT R3, R3, 0xff000000, R4, 0xb8, !PT ;  /* 0xff00000003037812 */ /* 0x004fe400078eb804 */
[----:B---3--:R-:W-:-:S03]  /*0670*/  @!P3 LOP3.LUT R4, R8, 0xff, R5, 0xb8, !PT ;  /* 0x000000ff0804b812 */ /* 0x008fc600078eb805 */
[----:B------:R2:W-:Y:S04]  /*0680*/  STS [UR8+0x34], R3 ;  /* 0x00003403ff007988 */ /* 0x0005e80008000808 */
[----:B------:R2:W-:Y:S02]  /*0690*/  @!P3 STS [UR8+0x38], R4 ;  /* 0x00003804ff00b988 */ /* 0x0005e40008000808 */
.L_x_9:
[----:B------:R-:W-:Y:S05]  /*06a0*/  BSYNC.RECONVERGENT B0 ;  /* 0x0000000000007941 */ /* 0x000fea0003800200 */
.L_x_8:
[----:B------:R-:W-:Y:S04]  /*06b0*/  BSSY.RECONVERGENT B0, `(.L_x_10) ;  /* 0x000000e000007945 */ /* 0x000fe80003800200 */
[----:B------:R-:W-:Y:S05]  /*06c0*/  @P3 BRA `(.L_x_11) ;  /* 0x0000000000303947 */ /* 0x000fea0003800000 */
[----:B--2---:R-:W2:Y:S01]  /*06d0*/  LDS R4, [UR8+0x34] ;  /* 0x00003408ff047984 */ /* 0x004ea20008000800 */
[----:B---3--:R-:W3:Y:S03]  /*06e0*/  LDC.64 R12, c[0x0][0x3a8] ;  /* 0x0000ea00ff0c7b82 */ /* 0x008ee60000000a00 */
[----:B------:R-:W4:Y:S01]  /*06f0*/  LDS R3, [UR8+0x1c] ;  /* 0x00001c08ff037984 */ /* 0x000f220008000800 */
[C---:B---3--:R-:W-:Y:S01]  /*0700*/  SHF.L.U64.HI R8, R12.reuse, 0x1, R13 ;  /* 0x000000010c087819 */ /* 0x048fe2000001020d */
[----:B------:R-:W-:-:S03]  /*0710*/  IMAD.SHL.U32 R5, R12, 0x2, RZ ;  /* 0x000000020c057824 */ /* 0x000fc600078e00ff */
[--C-:B------:R-:W-:Y:S02]  /*0720*/  SHF.R.U32.HI R12, RZ, 0x4, R8.reuse ;  /* 0x00000004ff0c7819 */ /* 0x100fe40000011608 */
[----:B------:R-:W-:-:S05]  /*0730*/  SHF.R.U64 R5, R5, 0x4, R8 ;  /* 0x0000000405057819 */ /* 0x000fca0000001208 */
[----:B------:R5:W-:Y:S01]  /*0740*/  STS [UR8+0xc], R5 ;  /* 0x00000c05ff007988 */ /* 0x000be20008000808 */
[----:B--2---:R-:W-:Y:S02]  /*0750*/  LOP3.LUT R4, R4, 0x7, RZ, 0xb8, !PT ;  /* 0x0000000704047812 */ /* 0x004fe400078eb8ff */
[----:B----4-:R-:W-:-:S03]  /*0760*/  LOP3.LUT R3, R3, 0xf, R12, 0xb8, !PT ;  /* 0x0000000f03037812 */ /* 0x010fc600078eb80c */
[----:B------:R5:W-:Y:S04]  /*0770*/  STS [UR8+0x34], R4 ;  /* 0x00003404ff007988 */ /* 0x000be80008000808 */
[----:B------:R5:W-:Y:S02]  /*0780*/  STS [UR8+0x1c], R3 ;  /* 0x00001c03ff007988 */ /* 0x000be40008000808 */
.L_x_11:
[----:B------:R-:W-:Y:S05]  /*0790*/  BSYNC.RECONVERGENT B0 ;  /* 0x0000000000007941 */ /* 0x000fea0003800200 */
.L_x_10:
[----:B------:R-:W-:Y:S04]  /*07a0*/  BSSY.RECONVERGENT B1, `(.L_x_12) ;  /* 0x000001a000017945 */ /* 0x000fe80003800200 */
[----:B------:R-:W-:Y:S04]  /*07b0*/  BSSY.RELIABLE B0, `(.L_x_13) ;  /* 0x0000015000007945 */ /* 0x000fe80003800100 */
[----:B------:R-:W-:Y:S05]  /*07c0*/  @P3 BRA `(.L_x_14) ;  /* 0x0000000000203947 */ /* 0x000fea0003800000 */
[----:B--23-5:R-:W2:Y:S02]  /*07d0*/  LDS R3, [UR8+0x34] ;  /* 0x00003408ff037984 */ /* 0x02cea40008000800 */
[----:B--2---:R-:W-:-:S05]  /*07e0*/  LOP3.LUT R3, R3, 0x38, RZ, 0xb8, !PT ;  /* 0x0000003803037812 */ /* 0x004fca00078eb8ff */
[----:B------:R2:W-:Y:S01]  /*07f0*/  STS [UR8+0x34], R3 ;  /* 0x00003403ff007988 */ /* 0x0005e20008000808 */
[----:B------:R-:W-:Y:S05]  /*0800*/  @P3 BRA `(.L_x_15) ;  /* 0x0000000000203947 */ /* 0x000fea0003800000 */
[----:B--2---:R-:W2:Y:S01]  /*0810*/  LDS R3, [UR8+0x8] ;  /* 0x00000808ff037984 */ /* 0x004ea20008000800 */
[----:B------:R-:W-:-:S05]  /*0820*/  IMAD.MOV.U32 R4, RZ, RZ, 0x780 ;  /* 0x00000780ff047424 */ /* 0x000fca00078e00ff */
[----:B--2---:R-:W-:-:S05]  /*0830*/  LOP3.LUT R3, R3, 0x500, R4, 0xd8, !PT ;  /* 0x0000050003037812 */ /* 0x004fca00078ed804 */
[----:B------:R4:W-:Y:S02]  /*0840*/  STS [UR8+0x8], R3 ;  /* 0x00000803ff007988 */ /* 0x0009e40008000808 */
.L_x_14:
[----:B------:R-:W-:Y:S05]  /*0850*/  @P3 BRA `(.L_x_16) ;  /* 0x0000000000283947 */ /* 0x000fea0003800000 */
[----:B--2345:R-:W2:Y:S02]  /*0860*/  LDS R3, [UR8+0x8] ;  /* 0x00000808ff037984 */ /* 0x03cea40008000800 */
[----:B--2---:R-:W-:-:S05]  /*0870*/  LOP3.LUT R3, R3, 0x1800, RZ, 0xb8, !PT ;  /* 0x0000180003037812 */ /* 0x004fca00078eb8ff */
[----:B------:R3:W-:Y:S02]  /*0880*/  STS [UR8+0x8], R3 ;  /* 0x00000803ff007988 */ /* 0x0007e40008000808 */
.L_x_15:
[----:B------:R-:W-:Y:S05]  /*0890*/  @P3 BREAK.RELIABLE B0 ;  /* 0x0000000000003942 */ /* 0x000fea0003800100 */
[----:B------:R-:W-:Y:S05]  /*08a0*/  @P3 BRA `(.L_x_17) ;  /* 0x0000000000243947 */ /* 0x000fea0003800000 */
[----:B------:R-:W4:Y:S01]  /*08b0*/  LDS R4, [UR8+0x8] ;  /* 0x00000808ff047984 */ /* 0x000f220008000800 */
[----:B--23--:R-:W-:-:S05]  /*08c0*/  IMAD.MOV.U32 R3, RZ, RZ, 0x6000 ;  /* 0x00006000ff037424 */ /* 0x00cfca00078e00ff */
[----:B----4-:R-:W-:-:S04]  /*08d0*/  LOP3.LUT R3, R4, 0x6000, R3, 0xd8, !PT ;  /* 0x0000600004037812 */ /* 0x010fc800078ed803 */
[----:B------:R-:W-:-:S05]  /*08e0*/  LOP3.LUT R3, R3, 0x400000, RZ, 0xb8, !PT ;  /* 0x0040000003037812 */ /* 0x000fca00078eb8ff */
[----:B------:R2:W-:Y:S02]  /*08f0*/  STS [UR8+0x8], R3 ;  /* 0x00000803ff007988 */ /* 0x0005e40008000808 */
.L_x_16:
[----:B------:R-:W-:Y:S05]  /*0900*/  BSYNC.RELIABLE B0 ;  /* 0x0000000000007941 */ /* 0x000fea0003800100 */
.L_x_13:
[----:B--2345:R-:W2:Y:S02]  /*0910*/  @!P3 LDS R3, [UR8+0x8] ;  /* 0x00000808ff03b984 */ /* 0x03cea40008000800 */
[----:B--2---:R-:W-:-:S05]  /*0920*/  @!P3 LOP3.LUT R3, R3, 0x8000, RZ, 0xb8, !PT ;  /* 0x000080000303b812 */ /* 0x004fca00078eb8ff */
[----:B------:R4:W-:Y:S02]  /*0930*/  @!P3 STS [UR8+0x8], R3 ;  /* 0x00000803ff00b988 */ /* 0x0009e40008000808 */
.L_x_17:
[----:B------:R-:W-:Y:S05]  /*0940*/  BSYNC.RECONVERGENT B1 ;  /* 0x0000000000017941 */ /* 0x000fea0003800200 */
.L_x_12:
[----:B------:R-:W-:Y:S05]  /*0950*/  WARPSYNC.ALL ;  /* 0x0000000000007948 */ /* 0x000fea0003800000 */
[----:B------:R-:W-:Y:S01]  /*0960*/  NOP ;  /* 0x0000000000007918 */ /* 0x000fe20000000000 */
[----:B------:R-:W-:Y:S05]  /*0970*/  @P0 BRA `(.L_x_18) ;  /* 0x0000000000300947 */ /* 0x000fea0003800000 */
[----:B--234-:R-:W2:Y:S01]  /*0980*/  S2R R3, SR_LANEID ;  /* 0x0000000000037919 */ /* 0x01cea20000000000 */
[----:B------:R-:W-:Y:S05]  /*0990*/  WARPSYNC.ALL ;  /* 0x0000000000007948 */ /* 0x000fea0003800000 */
[----:B------:R-:W-:Y:S01]  /*09a0*/  NOP ;  /* 0x0000000000007918 */ /* 0x000fe20000000000 */
[----:B--2---:R-:W-:-:S05]  /*09b0*/  IMAD.SHL.U32 R3, R3, 0x4, RZ ;  /* 0x0000000403037824 */ /* 0x004fca00078e00ff */
[----:B------:R-:W2:Y:S01]  /*09c0*/  LDS R7, [R3+UR8] ;  /* 0x0000000803077984 */ /* 0x000ea20008000800 */
[----:B------:R-:W-:-:S05]  /*09d0*/  IADD3 R4, P1, PT, R3, UR24, RZ ;  /* 0x0000001803047c10 */ /* 0x000fca000ff3e0ff */
[----:B------:R-:W-:-:S05]  /*09e0*/  IMAD.X R5, RZ, RZ, UR25, P1 ;  /* 0x00000019ff057e24 */ /* 0x000fca00088e06ff */
[----:B--2---:R5:W2:Y:S01]  /*09f0*/  ATOMG.E.EXCH.STRONG.GPU PT, RZ, [R4], R7 ;  /* 0x0000000704ff73a8 */ /* 0x004aa200041ee100 */
[----:B------:R-:W-:-:S04]  /*0a00*/  DEPBAR {5,4,3,2,1,0} ;  /* 0x0000003f0000791a */ /* 0x000fc80000000000 */
[----:B------:R-:W3:Y:S02]  /*0a10*/  CCTL.E.C.LDCU.IV.DEEP [UR24] ;  /* 0x0000000018007540 */ /* 0x000ee40009c08000 */
[----:B---3--:R5:W-:Y:S01]  /*0a20*/  UTMACCTL.IV [UR24] ;  /* 0x00000000180079b9 */ /* 0x008be20008000000 */
[----:B------:R-:W-:Y:S01]  /*0a30*/  NOP ;  /* 0x0000000000007918 */ /* 0x000fe20000000000 */
.L_x_18:
[----:B------:R-:W-:Y:S05]  /*0a40*/  @P0 BRA `(.L_x_19) ;  /* 0x00000000000c0947 */ /* 0x000fea0003800000 */
[----:B------:R0:W-:Y:S01]  /*0a50*/  UTMACMDFLUSH ;  /* 0x00000000000079b7 */ /* 0x0001e20000000000 */
[----:B------:R-:W-:Y:S05]  /*0a60*/  @P0 BRA `(.L_x_19) ;  /* 0x0000000000040947 */ /* 0x000fea0003800000 */
[----:B------:R-:W-:-:S04]  /*0a70*/  DEPBAR.LE SB0, 0x0 ;  /* 0x000080000000791a */ /* 0x000fc80000000000 */
.L_x_19:
[----:B------:R-:W-:Y:S05]  /*0a80*/  WARPSYNC.ALL ;  /* 0x0000000000007948 */ /* 0x000fea0003800000 */
[----:B------:R-:W-:Y:S01]  /*0a90*/  NOP ;  /* 0x0000000000007918 */ /* 0x000fe20000000000 */
[----:B--2---:R-:W-:Y:S06]  /*0aa0*/  BAR.SYNC.DEFER_BLOCKING 0x0 ;  /* 0x0000000000007b1d */ /* 0x004fec0000010000 */
[----:B------:R-:W-:Y:S02]  /*0ab0*/  BSSY.RECONVERGENT B1, `(.L_x_20) ;  /* 0x000000b000017945 */ /* 0x000fe40003800200 */
[----:B------:R-:W-:Y:S06]  /*0ac0*/  BAR.SYNC.DEFER_BLOCKING 0x0 ;  /* 0x0000000000007b1d */ /* 0x000fec0000010000 */
[----:B------:R2:W-:Y:S01]  /*0ad0*/  @!P0 STS [R10], RZ ;  /* 0x000000ff0a008388 */ /* 0x0005e20000000800 */
[----:B------:R-:W-:Y:S01]  /*0ae0*/  NOP ;  /* 0x0000000000007918 */ /* 0x000fe20000000000 */
[----:B------:R-:W-:Y:S05]  /*0af0*/  @P3 BRA `(.L_x_21) ;  /* 0x0000000000183947 */ /* 0x000fea0003800000 */
[----:B---34-:R-:W3:Y:S01]  /*0b00*/  LDS R3, [UR8+0x8] ;  /* 0x00000808ff037984 */ /* 0x018ee20008000800 */
[----:B------:R-:W4:Y:S01]  /*0b10*/  LDC.64 R12, c[0x0][0x388] ;  /* 0x0000e200ff0c7b82 */ /* 0x000f220000000a00 */
[----:B-----5:R-:W-:Y:S02]  /*0b20*/  IMAD.MOV.U32 R4, RZ, RZ, 0x70 ;  /* 0x00000070ff047424 */ /* 0x020fe400078e00ff */
[----:B----4-:R4:W-:Y:S03]  /*0b30*/  STS.64 [UR8], R12 ;  /* 0x0000000cff007988 */ /* 0x0109e60008000a08 */
[----:B---3--:R-:W-:-:S05]  /*0b40*/  LOP3.LUT R3, R3, 0x10, R4, 0xd8, !PT ;  /* 0x0000001003037812 */ /* 0x008fca00078ed804 */
[----:B------:R4:W-:Y:S02]  /*0b50*/  STS [UR8+0x8], R3 ;  /* 0x00000803ff007988 */ /* 0x0009e40008000808 */
.L_x_21:
[----:B-----5:R-:W-:Y:S05]  /*0b60*/  BSYNC.RECONVERGENT B1 ;  /* 0x0000000000017941 */ /* 0x020fea0003800200 */
.L_x_20:
[----:B------:R-:W-:Y:S04]  /*0b70*/  BSSY.RECONVERGENT B2, `(.L_x_22) ;  /* 0x000000f000027945 */ /* 0x000fe80003800200 */
[----:B------:R-:W-:Y:S04]  /*0b80*/  BSSY.RELIABLE B1, `(.L_x_23) ;  /* 0x000000c000017945 */ /* 0x000fe80003800100 */
[----:B------:R-:W-:Y:S05]  /*0b90*/  @P3 BRA `(.L_x_24) ;  /* 0x0000000000283947 */ /* 0x000fea0003800000 */
[----:B---34-:R-:W3:Y:S01]  /*0ba0*/  LDS R3, [UR8+0x34] ;  /* 0x00003408ff037984 */ /* 0x018ee20008000800 */
[----:B------:R-:W-:Y:S01]  /*0bb0*/  IMAD.MOV.U32 R4, RZ, RZ, 0x3f000000 ;  /* 0x3f000000ff047424 */ /* 0x000fe200078e00ff */
[----:B------:R-:W-:Y:S05]  /*0bc0*/  @P3 BREAK.RELIABLE B1 ;  /* 0x0000000000013942 */ /* 0x000fea0003800100 */
[----:B---3--:R-:W-:-:S05]  /*0bd0*/  LOP3.LUT R3, R3, 0xff000000, R4, 0xb8, !PT ;  /* 0xff00000003037812 */ /* 0x008fca00078eb804 */
[----:B------:R3:W-:Y:S01]  /*0be0*/  STS [UR8+0x34], R3 ;  /* 0x00003403ff007988 */ /* 0x0007e20008000808 */
[----:B------:R-:W-:Y:S05]  /*0bf0*/  @P3 BRA `(.L_x_25) ;  /* 0x0000000000183947 */ /* 0x000fea0003800000 */
[----:B---3--:R-:W3:Y:S01]  /*0c00*/  LDS R3, [UR8+0x38] ;  /* 0x00003808ff037984 */ /* 0x008ee20008000800 */
[----:B------:R-:W-:-:S05]  /*0c10*/  IMAD.MOV.U32 R4, RZ, RZ, 0x3f ;  /* 0x0000003fff047424 */ /* 0x000fca00078e00ff */
[----:B---3--:R-:W-:-:S05]  /*0c20*/  LOP3.LUT R3, R3, 0xff, R4, 0xb8, !PT ;  /* 0x000000ff03037812 */ /* 0x008fca00078eb804 */
[----:B------:R5:W-:Y:S02]  /*0c30*/  STS [UR8+0x38], R3 ;  /* 0x00003803ff007988 */ /* 0x000be40008000808 */
.L_x_24:
[----:B------:R-:W-:Y:S05]  /*0c40*/  BSYNC.RELIABLE B1 ;  /* 0x0000000000017941 */ /* 0x000fea0003800100 */
.L_x_23:
[----:B------:R2:W-:Y:S02]  /*0c50*/  @!P3 STS [UR8+0x20], R9 ;  /* 0x00002009ff00b988 */ /* 0x0005e40008000808 */
.L_x_25:
[----:B------:R-:W-:Y:S05]  /*0c60*/  BSYNC.RECONVERGENT B2 ;  /* 0x0000000000027941 */ /* 0x000fea0003800200 */
.L_x_22:
[----:B------:R-:W-:Y:S05]  /*0c70*/  WARPSYNC.ALL ;  /* 0x0000000000007948 */ /* 0x000fea0003800000 */
[----:B------:R-:W-:Y:S01]  /*0c80*/  NOP ;  /* 0x0000000000007918 */ /* 0x000fe20000000000 */
[----:B---345:R-:W3:Y:S01]  /*0c90*/  LDC R3, c[0x0][0x39c] ;  /* 0x0000e700ff037b82 */ /* 0x038ee20000000800 */
[----:B------:R-:W-:Y:S01]  /*0ca0*/  BSSY.RECONVERGENT B2, `(.L_x_26) ;  /* 0x0000010000027945 */ /* 0x000fe20003800200 */
[----:B---3--:R-:W-:-:S05]  /*0cb0*/  VIADD R3, R3, 0xffffffff ;  /* 0xffffffff03037836 */ /* 0x008fca0000000000 */
[----:B------:R3:W-:Y:S01]  /*0cc0*/  @!P3 STS [UR8+0x24], R3 ;  /* 0x00002403ff00b988 */ /* 0x0007e20008000808 */
[----:B------:R-:W-:Y:S05]  /*0cd0*/  @P3 BRA `(.L_x_27) ;  /* 0x0000000000303947 */ /* 0x000fea0003800000 */
[----:B------:R-:W4:Y:S01]  /*0ce0*/  LDS R5, [UR8+0x34] ;  /* 0x00003408ff057984 */ /* 0x000f220008000800 */
[----:B------:R-:W5:Y:S03]  /*0cf0*/  LDC.64 R12, c[0x0][0x3b0] ;  /* 0x0000ec00ff0c7b82 */ /* 0x000f660000000a00 */
[----:B------:R-:W2:Y:S01]  /*0d00*/  LDS R4, [UR8+0x1c] ;  /* 0x00001c08ff047984 */ /* 0x000ea20008000800 */
[C---:B-----5:R-:W-:Y:S01]  /*0d10*/  SHF.L.U64.HI R8, R12.reuse, 0x1, R13 ;  /* 0x000000010c087819 */ /* 0x060fe2000001020d */
[----:B------:R-:W-:-:S03]  /*0d20*/  IMAD.SHL.U32 R7, R12, 0x2, RZ ;  /* 0x000000020c077824 */ /* 0x000fc600078e00ff */
[--C-:B--2---:R-:W-:Y:S02]  /*0d30*/  SHF.R.U32.HI R9, RZ, 0x4, R8.reuse ;  /* 0x00000004ff097819 */ /* 0x104fe40000011608 */
[----:B------:R-:W-:-:S05]  /*0d40*/  SHF.R.U64 R7, R7, 0x4, R8 ;  /* 0x0000000407077819 */ /* 0x000fca0000001208 */
[----:B------:R5:W-:Y:S01]  /*0d50*/  STS [UR8+0xc], R7 ;  /* 0x00000c07ff007988 */ /* 0x000be20008000808 */
[----:B----4-:R-:W-:Y:S02]  /*0d60*/  LOP3.LUT R5, R5, 0x7, RZ, 0xb8, !PT ;  /* 0x0000000705057812 */ /* 0x010fe400078eb8ff */
[----:B------:R-:W-:-:S03]  /*0d70*/  LOP3.LUT R4, R4, 0xf, R9, 0xb8, !PT ;  /* 0x0000000f04047812 */ /* 0x000fc600078eb809 */
[----:B------:R5:W-:Y:S04]  /*0d80*/  STS [UR8+0x34], R5 ;  /* 0x00003405ff007988 */ /* 0x000be80008000808 */
[----:B------:R5:W-:Y:S02]  /*0d90*/  STS [UR8+0x1c], R4 ;  /* 0x00001c04ff007988 */ /* 0x000be40008000808 */
.L_x_27:
[----:B------:R-:W-:Y:S05]  /*0da0*/  BSYNC.RECONVERGENT B2 ;  /* 0x0000000000027941 */ /* 0x000fea0003800200 */
.L_x_26:
[----:B------:R-:W-:Y:S04]  /*0db0*/  BSSY.RECONVERGENT B3, `(.L_x_28) ;  /* 0x000001a000037945 */ /* 0x000fe80003800200 */
[----:B------:R-:W-:Y:S04]  /*0dc0*/  BSSY.RELIABLE B2, `(.L_x_29) ;  /* 0x0000015000027945 */ /* 0x000fe80003800100 */
[----:B------:R-:W-:Y:S05]  /*0dd0*/  @P3 BRA `(.L_x_30) ;  /* 0x0000000000203947 */ /* 0x000fea0003800000 */
[----:B-----5:R-:W4:Y:S02]  /*0de0*/  LDS R4, [UR8+0x34] ;  /* 0x00003408ff047984 */ /* 0x020f240008000800 */
[----:B----4-:R-:W-:-:S05]  /*0df0*/  LOP3.LUT R4, R4, 0x38, RZ, 0xb8, !PT ;  /* 0x0000003804047812 */ /* 0x010fca00078eb8ff */
[----:B------:R4:W-:Y:S01]  /*0e00*/  STS [UR8+0x34], R4 ;  /* 0x00003404ff007988 */ /* 0x0009e20008000808 */
[----:B------:R-:W-:Y:S05]  /*0e10*/  @P3 BRA `(.L_x_31) ;  /* 0x0000000000203947 */ /* 0x000fea0003800000 */
[----:B----4-:R-:W4:Y:S01]  /*0e20*/  LDS R4, [UR8+0x8] ;  /* 0x00000808ff047984 */ /* 0x010f220008000800 */
[----:B------:R-:W-:-:S05]  /*0e30*/  IMAD.MOV.U32 R5, RZ, RZ, 0x780 ;  /* 0x00000780ff057424 */ /* 0x000fca00078e00ff */
[----:B----4-:R-:W-:-:S05]  /*0e40*/  LOP3.LUT R4, R4, 0x500, R5, 0xd8, !PT ;  /* 0x0000050004047812 */ /* 0x010fca00078ed805 */
[----:B------:R4:W-:Y:S02]  /*0e50*/  STS [UR8+0x8], R4 ;  /* 0x00000804ff007988 */ /* 0x0009e40008000808 */
.L_x_30:
[----:B------:R-:W-:Y:S05]  /*0e60*/  @P3 BRA `(.L_x_32) ;  /* 0x0000000000283947 */ /* 0x000fea0003800000 */
[----:B----45:R-:W4:Y:S02]  /*0e70*/  LDS R4, [UR8+0x8] ;  /* 0x00000808ff047984 */ /* 0x030f240008000800 */
[----:B----4-:R-:W-:-:S05]  /*0e80*/  LOP3.LUT R4, R4, 0x1800, RZ, 0xb8, !PT ;  /* 0x0000180004047812 */ /* 0x010fca00078eb8ff */
[----:B------:R5:W-:Y:S02]  /*0e90*/  STS [UR8+0x8], R4 ;  /* 0x00000804ff007988 */ /* 0x000be40008000808 */
.L_x_31:
[----:B------:R-:W-:Y:S05]  /*0ea0*/  @P3 BREAK.RELIABLE B2 ;  /* 0x0000000000023942 */ /* 0x000fea0003800100 */
[----:B------:R-:W-:Y:S05]  /*0eb0*/  @P3 BRA `(.L_x_33) ;  /* 0x0000000000243947 */ /* 0x000fea0003800000 */
[----:B----45:R-:W4:Y:S01]  /*0ec0*/  LDS R4, [UR8+0x8] ;  /* 0x00000808ff047984 */ /* 0x030f220008000800 */
[----:B------:R-:W-:-:S05]  /*0ed0*/  IMAD.MOV.U32 R5, RZ, RZ, 0x6000 ;  /* 0x00006000ff057424 */ /* 0x000fca00078e00ff */
[----:B----4-:R-:W-:-:S04]  /*0ee0*/  LOP3.LUT R4, R4, 0x6000, R5, 0xd8, !PT ;  /* 0x0000600004047812 */ /* 0x010fc800078ed805 */
[----:B------:R-:W-:-:S05]  /*0ef0*/  LOP3.LUT R4, R4, 0x400000, RZ, 0xb8, !PT ;  /* 0x0040000004047812 */ /* 0x000fca00078eb8ff */
[----:B------:R4:W-:Y:S02]  /*0f00*/  STS [UR8+0x8], R4 ;  /* 0x00000804ff007988 */ /* 0x0009e40008000808 */
.L_x_32:
[----:B------:R-:W-:Y:S05]  /*0f10*/  BSYNC.RELIABLE B2 ;  /* 0x0000000000027941 */ /* 0x000fea0003800100 */
.L_x_29:
[----:B----45:R-:W4:Y:S02]  /*0f20*/  @!P3 LDS R4, [UR8+0x8] ;  /* 0x00000808ff04b984 */ /* 0x030f240008000800 */
[----:B----4-:R-:W-:-:S05]  /*0f30*/  @!P3 LOP3.LUT R4, R4, 0x8000, RZ, 0xb8, !PT ;  /* 0x000080000404b812 */ /* 0x010fca00078eb8ff */
[----:B------:R4:W-:Y:S02]  /*0f40*/  @!P3 STS [UR8+0x8], R4 ;  /* 0x00000804ff00b988 */ /* 0x0009e40008000808 */
.L_x_33:
[----:B------:R-:W-:Y:S05]  /*0f50*/  BSYNC.RECONVERGENT B3 ;  /* 0x0000000000037941 */ /* 0x000fea0003800200 */
.L_x_28:
[----:B------:R-:W-:Y:S05]  /*0f60*/  WARPSYNC.ALL ;  /* 0x0000000000007948 */ /* 0x000fea0003800000 */
[----:B------:R-:W-:Y:S01]  /*0f70*/  NOP ;  /* 0x0000000000007918 */ /* 0x000fe20000000000 */
[----:B------:R-:W-:-:S04]  /*0f80*/  UIADD3 UR5, UPT, UPT, UR4, 0x80, URZ ;  /* 0x0000008004057890 */ /* 0x000fc8000fffe0ff */
[----:B------:R-:W-:-:S04]  /*0f90*/  UIADD3 UR26, UP0, UPT, UR5, UR20, URZ ;  /* 0x00000014051a7290 */ /* 0x000fc8000ff1e0ff */
[----:B------:R-:W-:Y:S01]  /*0fa0*/  ULEA.HI.X.SX32 UR27, UR5, UR21, 0x1, UP0 ;  /* 0x00000015051b7291 */ /* 0x000fe200080f0eff */
[----:B------:R-:W-:Y:S11]  /*0fb0*/  @P0 BRA `(.L_x_34) ;  /* 0x0000000000300947 */ /* 0x000ff60003800000 */
[----:B----45:R-:W4:Y:S01]  /*0fc0*/  S2R R4, SR_LANEID ;  /* 0x0000000000047919 */ /* 0x030f220000000000 */
[----:B------:R-:W-:Y:S05]  /*0fd0*/  WARPSYNC.ALL ;  /* 0x0000000000007948 */ /* 0x000fea0003800000 */
[----:B------:R-:W-:Y:S01]  /*0fe0*/  NOP ;  /* 0x0000000000007918 */ /* 0x000fe20000000000 */
[----:B----4-:R-:W-:-:S05]  /*0ff0*/  IMAD.SHL.U32 R8, R4, 0x4, RZ ;  /* 0x0000000404087824 */ /* 0x010fca00078e00ff */
[----:B------:R-:W4:Y:S01]  /*1000*/  LDS R7, [R8+UR8] ;  /* 0x0000000808077984 */ /* 0x000f220008000800 */
[----:B------:R-:W-:-:S05]  /*1010*/  IADD3 R4, P1, PT, R8, UR26, RZ ;  /* 0x0000001a08047c10 */ /* 0x000fca000ff3e0ff */
[----:B------:R-:W-:-:S05]  /*1020*/  IMAD.X R5, RZ, RZ, UR27, P1 ;  /* 0x0000001bff057e24 */ /* 0x000fca00088e06ff */
[----:B----4-:R4:W5:Y:S01]  /*1030*/  ATOMG.E.EXCH.STRONG.GPU PT, RZ, [R4], R7 ;  /* 0x0000000704ff73a8 */ /* 0x01096200041ee100 */
[----:B------:R-:W-:-:S04]  /*1040*/  DEPBAR {5,4,3,2,1,0} ;  /* 0x0000003f0000791a */ /* 0x000fc80000000000 */
[----:B------:R-:W2:Y:S02]  /*1050*/  CCTL.E.C.LDCU.IV.DEEP [UR26] ;  /* 0x000000001a007540 */ /* 0x000ea40009c08000 */
[----:B--2---:R4:W-:Y:S01]  /*1060*/  UTMACCTL.IV [UR26] ;  /* 0x000000001a0079b9 */ /* 0x0049e20008000000 */
[----:B------:R-:W-:Y:S01]  /*1070*/  NOP ;  /* 0x0000000000007918 */ /* 0x000fe20000000000 */
.L_x_34:
[----:B------:R-:W-:Y:S05]  /*1080*/  @P0 BRA `(.L_x_35) ;  /* 0x00000000000c0947 */ /* 0x000fea0003800000 */
[----:B------:R0:W-:Y:S01]  /*1090*/  UTMACMDFLUSH ;  /* 0x00000000000079b7 */ /* 0x0001e20000000000 */
[----:B------:R-:W-:Y:S05]  /*10a0*/  @P0 BRA `(.L_x_35) ;  /* 0x0000000000040947 */ /* 0x000fea0003800000 */
[----:B------:R-:W-:-:S04]  /*10b0*/  DEPBAR.LE SB0, 0x0 ;  /* 0x000080000000791a */ /* 0x000fc80000000000 */
.L_x_35:
[----:B------:R-:W-:Y:S05]  /*10c0*/  WARPSYNC.ALL ;  /* 0x0000000000007948 */ /* 0x000fea0003800000 */
[----:B------:R-:W-:Y:S01]  /*10d0*/  NOP ;  /* 0x0000000000007918 */ /* 0x000fe20000000000 */
[----:B-----5:R-:W-:Y:S06]  /*10e0*/  BAR.SYNC.DEFER_BLOCKING 0x0 ;  /* 0x0000000000007b1d */ /* 0x020fec0000010000 */
[----:B------:R-:W-:Y:S02]  /*10f0*/  BSSY.RECONVERGENT B3, `(.L_x_36) ;  /* 0x000000b000037945 */ /* 0x000fe40003800200 */
[----:B------:R-:W-:Y:S06]  /*1100*/  BAR.SYNC.DEFER_BLOCKING 0x0 ;  /* 0x0000000000007b1d */ /* 0x000fec0000010000 */
[----:B------:R5:W-:Y:S01]  /*1110*/  @!P0 STS [R10], RZ ;  /* 0x000000ff0a008388 */ /* 0x000be20000000800 */
[----:B------:R-:W-:Y:S01]  /*1120*/  NOP ;  /* 0x0000000000007918 */ /* 0x000fe20000000000 */
[----:B------:R-:W-:Y:S05]  /*1130*/  @P3 BRA `(.L_x_37) ;  /* 0x0000000000183947 */ /* 0x000fea0003800000 */
[----:B----4-:R-:W4:Y:S01]  /*1140*/  LDS R4, [UR8+0x8] ;  /* 0x00000808ff047984 */ /* 0x010f220008000800 */
[----:B--2---:R-:W2:Y:S01]  /*1150*/  LDC.64 R8, c[0x0][0x390] ;  /* 0x0000e400ff087b82 */ /* 0x004ea20000000a00 */
[----:B------:R-:W-:Y:S02]  /*1160*/  IMAD.MOV.U32 R5, RZ, RZ, 0x70 ;  /* 0x00000070ff057424 */ /* 0x000fe400078e00ff */
[----:B--2---:R2:W-:Y:S03]  /*1170*/  STS.64 [UR8], R8 ;  /* 0x00000008ff007988 */ /* 0x0045e60008000a08 */
[----:B----4-:R-:W-:-:S05]  /*1180*/  LOP3.LUT R4, R4, 0x10, R5, 0xd8, !PT ;  /* 0x0000001004047812 */ /* 0x010fca00078ed805 */
[----:B------:R2:W-:Y:S02]  /*1190*/  STS [UR8+0x8], R4 ;  /* 0x00000804ff007988 */ /* 0x0005e40008000808 */
.L_x_37:
[----:B----4-:R-:W-:Y:S05]  /*11a0*/  BSYNC.RECONVERGENT B3 ;  /* 0x0000000000037941 */ /* 0x010fea0003800200 */
.L_x_36:
[----:B------:R-:W-:Y:S04]  /*11b0*/  BSSY.RECONVERGENT B4, `(.L_x_38) ;  /* 0x0000011000047945 */ /* 0x000fe80003800200 */
[----:B------:R-:W-:Y:S04]  /*11c0*/  BSSY.RELIABLE B3, `(.L_x_39) ;  /* 0x000000e000037945 */ /* 0x000fe80003800100 */
[----:B------:R-:W-:Y:S05]  /*11d0*/  @P3 BRA `(.L_x_40) ;  /* 0x0000000000243947 */ /* 0x000fea0003800000 */
[----:B--2---:R-:W2:Y:S01]  /*11e0*/  LDS R4, [UR8+0x34] ;  /* 0x00003408ff047984 */ /* 0x004ea20008000800 */
[----:B------:R-:W-:-:S05]  /*11f0*/  IMAD.MOV.U32 R5, RZ, RZ, 0x3f000000 ;  /* 0x3f000000ff057424 */ /* 0x000fca00078e00ff */
[----:B--2---:R-:W-:-:S05]  /*1200*/  LOP3.LUT R4, R4, 0xff000000, R5, 0xb8, !PT ;  /* 0xff00000004047812 */ /* 0x004fca00078eb805 */
[----:B------:R2:W-:Y:S01]  /*1210*/  STS [UR8+0x34], R4 ;  /* 0x00003404ff007988 */ /* 0x0005e20008000808 */
[----:B------:R-:W-:Y:S05]  /*1220*/  @P3 BRA `(.L_x_41) ;  /* 0x00000000001c3947 */ /* 0x000fea0003800000 */
[----:B--2---:R-:W2:Y:S01]  /*1230*/  LDS R4, [UR8+0x38] ;  /* 0x00003808ff047984 */ /* 0x004ea20008000800 */
[----:B------:R-:W-:-:S05]  /*1240*/  IMAD.MOV.U32 R5, RZ, RZ, 0x3f ;  /* 0x0000003fff057424 */ /* 0x000fca00078e00ff */
[----:B--2---:R-:W-:-:S05]  /*1250*/  LOP3.LUT R4, R4, 0xff, R5, 0xb8, !PT ;  /* 0x000000ff04047812 */ /* 0x004fca00078eb805 */
[----:B------:R4:W-:Y:S02]  /*1260*/  STS [UR8+0x38], R4 ;  /* 0x00003804ff007988 */ /* 0x0009e40008000808 */
.L_x_40:
[----:B------:R-:W-:Y:S05]  /*1270*/  @P3 BREAK.RELIABLE B3 ;  /* 0x0000000000033942 */ /* 0x000fea0003800100 */
[----:B------:R-:W-:Y:S05]  /*1280*/  @P3 BRA `(.L_x_42) ;  /* 0x00000000000c3947 */ /* 0x000fea0003800000 */
[----:B------:R2:W-:Y:S02]  /*1290*/  STS [UR8+0x20], R3 ;  /* 0x00002003ff007988 */ /* 0x0005e40008000808 */
.L_x_41:
[----:B------:R-:W-:Y:S05]  /*12a0*/  BSYNC.RELIABLE B3 ;  /* 0x0000000000037941 */ /* 0x000fea0003800100 */
.L_x_39:
[----:B------:R2:W-:Y:S02]  /*12b0*/  @!P3 STS [UR8+0x24], R2 ;  /* 0x00002402ff00b988 */ /* 0x0005e40008000808 */
.L_x_42:
[----:B------:R-:W-:Y:S05]  /*12c0*/  BSYNC.RECONVERGENT B4 ;  /* 0x0000000000047941 */ /* 0x000fea0003800200 */
.L_x_38:
[----:B------:R-:W-:Y:S05]  /*12d0*/  WARPSYNC.ALL ;  /* 0x0000000000007948 */ /* 0x000fea0003800000 */
[----:B------:R-:W-:Y:S01]  /*12e0*/  NOP ;  /* 0x0000000000007918 */ /* 0x000fe20000000000 */
[----:B------:R-:W-:Y:S04]  /*12f0*/  BSSY.RECONVERGENT B4, `(.L_x_43) ;  /* 0x000000e000047945 */ /* 0x000fe80003800200 */
[----:B------:R-:W-:Y:S05]  /*1300*/  @P3 BRA `(.L_x_44) ;  /* 0x0000000000303947 */ /* 0x000fea0003800000 */
[----:B--23--:R-:W2:Y:S01]  /*1310*/  LDS R3, [UR8+0x34] ;  /* 0x00003408ff037984 */ /* 0x00cea20008000800 */
[----:B----4-:R-:W3:Y:S03]  /*1320*/  LDC.64 R4, c[0x0][0x3b8] ;  /* 0x0000ee00ff047b82 */ /* 0x010ee60000000a00 */
        /* <DEDUP_REMOVED lines=10> */
.L_x_44:
[----:B------:R-:W-:Y:S05]  /*13d0*/  BSYNC.RECONVERGENT B4 ;  /* 0x0000000000047941 */ /* 0x000fea0003800200 */
.L_x_43:
[----:B------:R-:W-:Y:S04]  /*13e0*/  BSSY.RECONVERGENT B5, `(.L_x_45) ;  /* 0x000001a000057945 */ /* 0x000fe80003800200 */
[----:B------:R-:W-:Y:S04]  /*13f0*/  BSSY.RELIABLE B4, `(.L_x_46) ;  /* 0x0000015000047945 */ /* 0x000fe80003800100 */
[----:B------:R-:W-:Y:S05]  /*1400*/  @P3 BRA `(.L_x_47) ;  /* 0x0000000000203947 */ /* 0x000fea0003800000 */
[----:B--23--:R-:W2:Y:S02]  /*1410*/  LDS R2, [UR8+0x34] ;  /* 0x00003408ff027984 */ /* 0x00cea40008000800 */
[----:B--2---:R-:W-:-:S05]  /*1420*/  LOP3.LUT R2, R2, 0x38, RZ, 0xb8, !PT ;  /* 0x0000003802027812 */ /* 0x004fca00078eb8ff */
[----:B------:R2:W-:Y:S01]  /*1430*/  STS [UR8+0x34], R2 ;  /* 0x00003402ff007988 */ /* 0x0005e20008000808 */
[----:B------:R-:W-:Y:S05]  /*1440*/  @P3 BRA `(.L_x_48) ;  /* 0x0000000000203947 */ /* 0x000fea0003800000 */
[----:B--2---:R-:W2:Y:S01]  /*1450*/  LDS R2, [UR8+0x8] ;  /* 0x00000808ff027984 */ /* 0x004ea20008000800 */
[----:B------:R-:W-:-:S05]  /*1460*/  IMAD.MOV.U32 R3, RZ, RZ, 0x780 ;  /* 0x00000780ff037424 */ /* 0x000fca00078e00ff */
[----:B--2---:R-:W-:-:S05]  /*1470*/  LOP3.LUT R2, R2, 0x500, R3, 0xd8, !PT ;  /* 0x0000050002027812 */ /* 0x004fca00078ed803 */
[----:B------:R2:W-:Y:S02]  /*1480*/  STS [UR8+0x8], R2 ;  /* 0x00000802ff007988 */ /* 0x0005e40008000808 */
.L_x_47:
[----:B------:R-:W-:Y:S05]  /*1490*/  @P3 BRA `(.L_x_49) ;  /* 0x0000000000283947 */ /* 0x000fea0003800000 */
[----:B--23--:R-:W2:Y:S02]  /*14a0*/  LDS R2, [UR8+0x8] ;  /* 0x00000808ff027984 */ /* 0x00cea40008000800 */
[----:B--2---:R-:W-:-:S05]  /*14b0*/  LOP3.LUT R2, R2, 0x1800, RZ, 0xb8, !PT ;  /* 0x0000180002027812 */ /* 0x004fca00078eb8ff */
[----:B------:R3:W-:Y:S02]  /*14c0*/  STS [UR8+0x8], R2 ;  /* 0x00000802ff007988 */ /* 0x0007e40008000808 */
.L_x_48:
[----:B------:R-:W-:Y:S05]  /*14d0*/  @P3 BREAK.RELIABLE B4 ;  /* 0x0000000000043942 */ /* 0x000fea0003800100 */
[----:B------:R-:W-:Y:S05]  /*14e0*/  @P3 BRA `(.L_x_50) ;  /* 0x0000000000243947 */ /* 0x000fea0003800000 */
[----:B--23--:R-:W2:Y:S01]  /*14f0*/  LDS R2, [UR8+0x8] ;  /* 0x00000808ff027984 */ /* 0x00cea20008000800 */
[----:B------:R-:W-:-:S05]  /*1500*/  IMAD.MOV.U32 R3, RZ, RZ, 0x6000 ;  /* 0x00006000ff037424 */ /* 0x000fca00078e00ff */
[----:B--2---:R-:W-:-:S04]  /*1510*/  LOP3.LUT R2, R2, 0x6000, R3, 0xd8, !PT ;  /* 0x0000600002027812 */ /* 0x004fc800078ed803 */
[----:B------:R-:W-:-:S05]  /*1520*/  LOP3.LUT R2, R2, 0x400000, RZ, 0xb8, !PT ;  /* 0x0040000002027812 */ /* 0x000fca00078eb8ff */
[----:B------:R2:W-:Y:S02]  /*1530*/  STS [UR8+0x8], R2 ;  /* 0x00000802ff007988 */ /* 0x0005e40008000808 */
.L_x_49:
[----:B------:R-:W-:Y:S05]  /*1540*/  BSYNC.RELIABLE B4 ;  /* 0x0000000000047941 */ /* 0x000fea0003800100 */
.L_x_46:
[----:B--23--:R-:W2:Y:S02]  /*1550*/  @!P3 LDS R2, [UR8+0x8] ;  /* 0x00000808ff02b984 */ /* 0x00cea40008000800 */
[----:B--2---:R-:W-:-:S05]  /*1560*/  @!P3 LOP3.LUT R2, R2, 0x8000, RZ, 0xb8, !PT ;  /* 0x000080000202b812 */ /* 0x004fca00078eb8ff */
[----:B------:R2:W-:Y:S02]  /*1570*/  @!P3 STS [UR8+0x8], R2 ;  /* 0x00000802ff00b988 */ /* 0x0005e40008000808 */
.L_x_50:
[----:B------:R-:W-:Y:S05]  /*1580*/  BSYNC.RECONVERGENT B5 ;  /* 0x0000000000057941 */ /* 0x000fea0003800200 */
.L_x_45:
[----:B------:R-:W-:Y:S05]  /*1590*/  WARPSYNC.ALL ;  /* 0x0000000000007948 */ /* 0x000fea0003800000 */
[----:B------:R-:W-:Y:S01]  /*15a0*/  NOP ;  /* 0x0000000000007918 */ /* 0x000fe20000000000 */
[----:B------:R-:W-:-:S04]  /*15b0*/  UIADD3 UR4, UPT, UPT, UR4, 0x100, URZ ;  /* 0x0000010004047890 */ /* 0x000fc8000fffe0ff */
[----:B------:R-:W-:-:S04]  /*15c0*/  UIADD3 UR20, UP0, UPT, UR4, UR20, URZ ;  /* 0x0000001404147290 */ /* 0x000fc8000ff1e0ff */
[----:B------:R-:W-:Y:S01]  /*15d0*/  ULEA.HI.X.SX32 UR21, UR4, UR21, 0x1, UP0 ;  /* 0x0000001504157291 */ /* 0x000fe200080f0eff */
[----:B------:R-:W-:Y:S11]  /*15e0*/  @P0 BRA `(.L_x_51) ;  /* 0x0000000000300947 */ /* 0x000ff60003800000 */
[----:B--23--:R-:W2:Y:S01]  /*15f0*/  S2R R2, SR_LANEID ;  /* 0x0000000000027919 */ /* 0x00cea20000000000 */
[----:B------:R-:W-:Y:S05]  /*1600*/  WARPSYNC.ALL ;  /* 0x0000000000007948 */ /* 0x000fea0003800000 */
[----:B------:R-:W-:Y:S01]  /*1610*/  NOP ;  /* 0x0000000000007918 */ /* 0x000fe20000000000 */
[----:B--2-4-:R-:W-:-:S05]  /*1620*/  IMAD.SHL.U32 R4, R2, 0x4, RZ ;  /* 0x0000000402047824 */ /* 0x014fca00078e00ff */
[----:B------:R-:W2:Y:S01]  /*1630*/  LDS R5, [R4+UR8] ;  /* 0x0000000804057984 */ /* 0x000ea20008000800 */
[----:B------:R-:W-:-:S05]  /*1640*/  IADD3 R2, P1, PT, R4, UR20, RZ ;  /* 0x0000001404027c10 */ /* 0x000fca000ff3e0ff */
[----:B------:R-:W-:-:S05]  /*1650*/  IMAD.X R3, RZ, RZ, UR21, P1 ;  /* 0x00000015ff037e24 */ /* 0x000fca00088e06ff */
[----:B--2---:R2:W3:Y:S01]  /*1660*/  ATOMG.E.EXCH.STRONG.GPU PT, RZ, [R2], R5 ;  /* 0x0000000502ff73a8 */ /* 0x0044e200041ee100 */
[----:B------:R-:W-:-:S04]  /*1670*/  DEPBAR {5,4,3,2,1,0} ;  /* 0x0000003f0000791a */ /* 0x000fc80000000000 */
[----:B------:R-:W4:Y:S02]  /*1680*/  CCTL.E.C.LDCU.IV.DEEP [UR20] ;  /* 0x0000000014007540 */ /* 0x000f240009c08000 */
[----:B----4-:R2:W-:Y:S01]  /*1690*/  UTMACCTL.IV [UR20] ;  /* 0x00000000140079b9 */ /* 0x0105e20008000000 */
[----:B------:R-:W-:Y:S01]  /*16a0*/  NOP ;  /* 0x0000000000007918 */ /* 0x000fe20000000000 */
.L_x_51:
[----:B------:R-:W-:Y:S05]  /*16b0*/  @P0 BRA `(.L_x_52) ;  /* 0x00000000000c0947 */ /* 0x000fea0003800000 */
[----:B------:R0:W-:Y:S01]  /*16c0*/  UTMACMDFLUSH ;  /* 0x00000000000079b7 */ /* 0x0001e20000000000 */
[----:B------:R-:W-:Y:S05]  /*16d0*/  @P0 BRA `(.L_x_52) ;  /* 0x0000000000040947 */ /* 0x000fea0003800000 */
[----:B------:R-:W-:-:S04]  /*16e0*/  DEPBAR.LE SB0, 0x0 ;  /* 0x000080000000791a */ /* 0x000fc80000000000 */
.L_x_52:
[----:B------:R-:W-:Y:S05]  /*16f0*/  WARPSYNC.ALL ;  /* 0x0000000000007948 */ /* 0x000fea0003800000 */
[----:B------:R-:W-:Y:S01]  /*1700*/  NOP ;  /* 0x0000000000007918 */ /* 0x000fe20000000000 */
[----:B---3--:R-:W-:Y:S01]  /*1710*/  BAR.SYNC.DEFER_BLOCKING 0x0 ;  /* 0x0000000000007b1d */ /* 0x008fe20000010000 */
[----:B--2---:R-:W-:Y:S01]  /*1720*/  SHF.R.U32.HI R2, RZ, 0x5, R0 ;  /* 0x00000005ff027819 */ /* 0x004fe20000011600 */
[----:B------:R-:W-:-:S03]  /*1730*/  UIADD3 UR12, UPT, UPT, UR8, 0x10020, URZ ;  /* 0x00010020080c7890 */ /* 0x000fc6000fffe0ff */
[----:B------:R-:W-:Y:S01]  /*1740*/  R2UR UR22, R2 ;  /* 0x00000000021672ca */ /* 0x000fe200000e0000 */
[----:B------:R-:W-:Y:S01]  /*1750*/  VOTEU.ALL UP0, P3 ;  /* 0x0000000000ff7886 */ /* 0x000fe20001800000 */
[----:B------:R-:W-:Y:S01]  /*1760*/  UMOV UR4, 0x1 ;  /* 0x0000000100047882 */ /* 0x000fe20000000000 */
[----:B------:R-:W-:Y:S01]  /*1770*/  VOTEU.ALL UP1, P3 ;  /* 0x0000000000ff7886 */ /* 0x000fe20001820000 */
[----:B------:R-:W-:Y:S02]  /*1780*/  BSSY.RECONVERGENT B5, `(.L_x_53) ;  /* 0x0000018000057945 */ /* 0x000fe40003800200 */
[----:B------:R-:W-:-:S04]  /*1790*/  @!UP0 UIADD3 UR10, UPT, UPT, -UR4, 0x100000, URZ ;  /* 0x00100000040a8890 */ /* 0x000fc8000fffe1ff */
[----:B------:R-:W-:Y:S02]  /*17a0*/  @!UP0 USHF.L.U32 UR11, UR10, 0xb, URZ ;  /* 0x0000000b0a0b8899 */ /* 0x000fe400080006ff */
[----:B------:R-:W-:Y:S02]  /*17b0*/  @!UP0 USHF.L.U32 UR10, UR10, 0x1, URZ ;  /* 0x000000010a0a8899 */ /* 0x000fe400080006ff */
[----:B------:R-:W-:-:S04]  /*17c0*/  @!UP0 UIADD3 UR4, UPT, UPT, -UR4, 0x100000, URZ ;  /* 0x0010000004048890 */ /* 0x000fc8000fffe1ff */
[----:B------:R-:W-:Y:S02]  /*17d0*/  @!UP0 USHF.L.U32 UR5, UR4, 0xb, URZ ;  /* 0x0000000b04058899 */ /* 0x000fe400080006ff */
[----:B------:R-:W-:Y:S01]  /*17e0*/  @!UP0 USHF.L.U32 UR4, UR4, 0x1, URZ ;  /* 0x0000000104048899 */ /* 0x000fe200080006ff */
[----:B------:R-:W-:Y:S01]  /*17f0*/  VOTEU.ALL UP0, P3 ;  /* 0x0000000000ff7886 */ /* 0x000fe20001800000 */
[----:B------:R-:W2:Y:S04]  /*1800*/  FENCE.VIEW.ASYNC.S ;  /* 0x00000000000073c6 */ /* 0x000ea80000000000 */
[----:B--2---:R2:W3:Y:S06]  /*1810*/  @!UP0 SYNCS.EXCH.64 URZ, [UR8+0x10000], UR10 ;  /* 0x0100000a08ff85b2 */ /* 0x0044ec0008000100 */
[----:B------:R2:W3:Y:S02]  /*1820*/  @!UP1 SYNCS.EXCH.64 URZ, [UR8+0x10020], UR4 ;  /* 0x0100200408ff95b2 */ /* 0x0004e40008000100 */
[----:B---3--:R-:W-:Y:S06]  /*1830*/  BAR.SYNC.DEFER_BLOCKING 0x0 ;  /* 0x0000000000007b1d */ /* 0x008fec0000010000 */
[----:B------:R-:W-:Y:S05]  /*1840*/  @P3 BRA `(.L_x_54) ;  /* 0x00000000002c3947 */ /* 0x000fea0003800000 */
[----:B--2---:R-:W-:Y:S02]  /*1850*/  UMOV UR4, 0x1 ;  /* 0x0000000100047882 */ /* 0x004fe40000000000 */
[----:B------:R-:W-:-:S04]  /*1860*/  UIADD3 UR10, UPT, UPT, -UR4, 0x100000, URZ ;  /* 0x00100000040a7890 */ /* 0x000fc8000fffe1ff */
[----:B------:R-:W-:Y:S02]  /*1870*/  USHF.L.U32 UR11, UR10, 0xb, URZ ;  /* 0x0000000b0a0b7899 */ /* 0x000fe400080006ff */
[----:B------:R-:W-:Y:S02]  /*1880*/  USHF.L.U32 UR10, UR10, 0x1, URZ ;  /* 0x000000010a0a7899 */ /* 0x000fe400080006ff */
[----:B------:R-:W-:-:S04]  /*1890*/  UIADD3 UR4, UPT, UPT, -UR4, 0x100000, URZ ;  /* 0x0010000004047890 */ /* 0x000fc8000fffe1ff */
[----:B------:R-:W-:Y:S02]  /*18a0*/  USHF.L.U32 UR5, UR4, 0xb, URZ ;  /* 0x0000000b04057899 */ /* 0x000fe400080006ff */
[----:B------:R-:W-:Y:S01]  /*18b0*/  USHF.L.U32 UR4, UR4, 0x1, URZ ;  /* 0x0000000104047899 */ /* 0x000fe200080006ff */
[----:B------:R-:W2:Y:S03]  /*18c0*/  FENCE.VIEW.ASYNC.S ;  /* 0x00000000000073c6 */ /* 0x000ea60000000000 */
[----:B--2---:R3:W2:Y:S08]  /*18d0*/  SYNCS.EXCH.64 URZ, [UR8+0x10008], UR10 ;  /* 0x0100080a08ff75b2 */ /* 0x0046b00008000100 */
[----:B------:R3:W4:Y:S02]  /*18e0*/  SYNCS.EXCH.64 URZ, [UR8+0x10028], UR4 ;  /* 0x0100280408ff75b2 */ /* 0x0007240008000100 */
[----:B---3--:R-:W-:Y:S01]  /*18f0*/  NOP ;  /* 0x0000000000007918 */ /* 0x008fe20000000000 */
.L_x_54:
[----:B--2---:R-:W-:Y:S05]  /*1900*/  BSYNC.RECONVERGENT B5 ;  /* 0x0000000000057941 */ /* 0x004fea0003800200 */
.L_x_53:
[----:B----4-:R-:W-:Y:S06]  /*1910*/  BAR.SYNC.DEFER_BLOCKING 0x0 ;  /* 0x0000000000007b1d */ /* 0x010fec0000010000 */
[----:B------:R-:W-:Y:S04]  /*1920*/  BSSY.RECONVERGENT B5, `(.L_x_55) ;  /* 0x000000d000057945 */ /* 0x000fe80003800200 */
[----:B------:R-:W-:Y:S05]  /*1930*/  @P3 BRA `(.L_x_56) ;  /* 0x00000000002c3947 */ /* 0x000fea0003800000 */
[----:B------:R-:W-:Y:S02]  /*1940*/  UMOV UR4, 0x1 ;  /* 0x0000000100047882 */ /* 0x000fe40000000000 */
[----:B------:R-:W-:-:S04]  /*1950*/  UIADD3 UR10, UPT, UPT, -UR4, 0x100000, URZ ;  /* 0x00100000040a7890 */ /* 0x000fc8000fffe1ff */
[----:B------:R-:W-:Y:S02]  /*1960*/  USHF.L.U32 UR11, UR10, 0xb, URZ ;  /* 0x0000000b0a0b7899 */ /* 0x000fe400080006ff */
[----:B------:R-:W-:Y:S02]  /*1970*/  USHF.L.U32 UR10, UR10, 0x1, URZ ;  /* 0x000000010a0a7899 */ /* 0x000fe400080006ff */
[----:B------:R-:W-:-:S04]  /*1980*/  UIADD3 UR4, UPT, UPT, -UR4, 0x100000, URZ ;  /* 0x0010000004047890 */ /* 0x000fc8000fffe1ff */
[----:B------:R-:W-:Y:S02]  /*1990*/  USHF.L.U32 UR5, UR4, 0xb, URZ ;  /* 0x0000000b04057899 */ /* 0x000fe400080006ff */
[----:B------:R-:W-:Y:S01]  /*19a0*/  USHF.L.U32 UR4, UR4, 0x1, URZ ;  /* 0x0000000104047899 */ /* 0x000fe200080006ff */
[----:B------:R-:W2:Y:S03]  /*19b0*/  FENCE.VIEW.ASYNC.S ;  /* 0x00000000000073c6 */ /* 0x000ea60000000000 */
[----:B--2---:R2:W3:Y:S08]  /*19c0*/  SYNCS.EXCH.64 URZ, [UR8+0x10010], UR10 ;  /* 0x0100100a08ff75b2 */ /* 0x0044f00008000100 */
[----:B------:R2:W4:Y:S01]  /*19d0*/  SYNCS.EXCH.64 URZ, [UR8+0x10030], UR4 ;  /* 0x0100300408ff75b2 */ /* 0x0005220008000100 */
[----:B------:R-:W-:Y:S01]  /*19e0*/  NOP ;  /* 0x0000000000007918 */ /* 0x000fe20000000000 */
.L_x_56:
[----:B--2---:R-:W-:Y:S05]  /*19f0*/  BSYNC.RECONVERGENT B5 ;  /* 0x0000000000057941 */ /* 0x004fea0003800200 */
.L_x_55:
[----:B---34-:R-:W-:Y:S01]  /*1a00*/  BAR.SYNC.DEFER_BLOCKING 0x0 ;  /* 0x0000000000007b1d */ /* 0x018fe20000010000 */
[----:B------:R-:W-:Y:S01]  /*1a10*/  USHF.L.U32 UR15, UR7, 0x6, URZ ;  /* 0x00000006070f7899 */ /* 0x000fe200080006ff */
[----:B------:R-:W-:Y:S01]  /*1a20*/  ISETP.GE.AND P0, PT, R6, 0x1, PT ;  /* 0x000000010600780c */ /* 0x000fe20003f06270 */
[----:B------:R-:W-:-:S03]  /*1a30*/  USHF.L.U32 UR19, UR9, 0x6, URZ ;  /* 0x0000000609137899 */ /* 0x000fc600080006ff */
        /* <DEDUP_REMOVED lines=13> */
.L_x_58:
[----:B--2---:R-:W-:Y:S05]  /*1b10*/  BSYNC.RECONVERGENT B5 ;  /* 0x0000000000057941 */ /* 0x004fea0003800200 */
.L_x_57:
[----:B------:R-:W-:Y:S05]  /*1b20*/  @!P0 BRA `(.L_x_59) ;  /* 0x0000000800708947 */ /* 0x000fea0003800000 */
[----:B---34-:R-:W-:Y:S01]  /*1b30*/  BAR.SYNC.DEFER_BLOCKING 0x0 ;  /* 0x0000000000007b1d */ /* 0x018fe20000010000 */
[----:B------:R-:W-:Y:S01]  /*1b40*/  @!P3 IMAD.MOV.U32 R2, RZ, RZ, 0x4000 ;  /* 0x00004000ff02b424 */ /* 0x000fe200078e00ff */
[----:B------:R-:W-:Y:S02]  /*1b50*/  ELECT P1, URZ, PT ;  /* 0x0000000000ff782f */ /* 0x000fe40003820000 */
[----:B------:R-:W-:Y:S02]  /*1b60*/  ELECT P0, URZ, PT ;  /* 0x0000000000ff782f */ /* 0x000fe40003800000 */
[C---:B------:R-:W-:Y:S01]  /*1b70*/  ISETP.LT.U32.AND P1, PT, R36.reuse, 0x20, P1 ;  /* 0x000000202400780c */ /* 0x040fe20000f21070 */
[----:B------:R-:W-:Y:S01]  /*1b80*/  UMOV UR11, UR15 ;  /* 0x0000000f000b7c82 */ /* 0x000fe20008000000 */
[----:B------:R-:W-:Y:S01]  /*1b90*/  ISETP.LT.U32.AND P0, PT, R36, 0x20, P0 ;  /* 0x000000202400780c */ /* 0x000fe20000701070 */
[----:B------:R-:W-:-:S10]  /*1ba0*/  UIADD3 UR16, UPT, UPT, UR8, 0x8000, URZ ;  /* 0x0000800008107890 */ /* 0x000fd4000fffe0ff */
[----:B------:R-:W-:Y:S01]  /*1bb0*/  VOTEU.ANY UP0, P1 ;  /* 0x0000000000ff7886 */ /* 0x000fe20000800100 */
[----:B------:R-:W-:Y:S01]  /*1bc0*/  VOTEU.ANY UP2, P1 ;  /* 0x0000000000ff7886 */ /* 0x000fe20000840100 */
[----:B------:R-:W-:Y:S01]  /*1bd0*/  VOTEU.ANY UP1, P0 ;  /* 0x0000000000ff7886 */ /* 0x000fe20000020100 */
[----:B------:R-:W-:Y:S01]  /*1be0*/  VOTEU.ANY UP3, P0 ;  /* 0x0000000000ff7886 */ /* 0x000fe20000060100 */
[----:B------:R2:W-:Y:S01]  /*1bf0*/  @!P3 SYNCS.ARRIVE.TRANS64 RZ, [UR8+0x10000], R2 ;  /* 0x01000002ffffb9a7 */ /* 0x0005e20008000008 */
[----:B------:R3:W-:Y:S06]  /*1c00*/  MEMBAR.ALL.CTA ;  /* 0x0000000000007992 */ /* 0x0007ec0000008000 */
[----:B---3--:R-:W3:Y:S01]  /*1c10*/  FENCE.VIEW.ASYNC.S ;  /* 0x00000000000073c6 */ /* 0x008ee20000000000 */
[----:B------:R-:W-:Y:S01]  /*1c20*/  @UP0 UIADD3 UR9, UPT, UPT, UR8, 0x10000, URZ ;  /* 0x0001000008090890 */ /* 0x000fe2000fffe0ff */
[----:B------:R-:W-:Y:S01]  /*1c30*/  @UP0 UMOV UR10, URZ ;  /* 0x000000ff000a0c82 */ /* 0x000fe20008000000 */
[----:B------:R-:W-:Y:S01]  /*1c40*/  @UP1 UIADD3 UR17, UPT, UPT, UR8, 0x10000, URZ ;  /* 0x0001000008111890 */ /* 0x000fe2000fffe0ff */
[----:B------:R-:W-:Y:S01]  /*1c50*/  @UP1 UMOV UR18, URZ ;  /* 0x000000ff00121c82 */ /* 0x000fe20008000000 */
[----:B------:R-:W-:Y:S01]  /*1c60*/  UISETP.NE.U32.AND UP0, UPT, UR22, URZ, UPT ;  /* 0x000000ff1600728c */ /* 0x000fe2000bf05070 */
[----:B---3--:R-:W-:Y:S06]  /*1c70*/  BAR.SYNC.DEFER_BLOCKING 0x0 ;  /* 0x0000000000007b1d */ /* 0x008fec0000010000 */
[----:B------:R2:W-:Y:S02]  /*1c80*/  @UP2 UTMALDG.2D [UR8], [UR24] ;  /* 0x00000008180025b4 */ /* 0x0005e40008008000 */
[----:B------:R-:W-:Y:S06]  /*1c90*/  BAR.SYNC.DEFER_BLOCKING 0x0 ;  /* 0x0000000000007b1d */ /* 0x000fec0000010000 */
[----:B------:R2:W-:Y:S02]  /*1ca0*/  @UP3 UTMALDG.2D [UR16], [UR26] ;  /* 0x000000101a0035b4 */ /* 0x0005e40008008000 */
[----:B------:R-:W-:Y:S06]  /*1cb0*/  BAR.SYNC.DEFER_BLOCKING 0x0 ;  /* 0x0000000000007b1d */ /* 0x000fec0000010000 */
[----:B------:R-:W3:Y:S02]  /*1cc0*/  SYNCS.PHASECHK.TRANS64.TRYWAIT P0, [UR8+0x10000], RZ ;  /* 0x010000ffff0075a7 */ /* 0x000ee40008001108 */
[----:B--23--:R-:W-:Y:S05]  /*1cd0*/  @!P0 BRA `(.L_x_60) ;  /* 0x0000000c00dc8947 */ /* 0x00cfea0003800000 */
.L_x_78:
[----:B------:R-:W-:Y:S05]  /*1ce0*/  BRA.U UP0, `(.L_x_61) ;  /* 0x0000000100747547 */ /* 0x000fea000b800000 */
[----:B------:R-:W-:Y:S02]  /*1cf0*/  USHF.R.U32.HI UR6, URZ, 0x4, UR8 ;  /* 0x00000004ff067899 */ /* 0x000fe40008011608 */
[----:B------:R-:W-:Y:S02]  /*1d00*/  USHF.R.U32.HI UR10, URZ, 0x4, UR16 ;  /* 0x00000004ff0a7899 */ /* 0x000fe40008011610 */
[----:B------:R-:W-:Y:S02]  /*1d10*/  USGXT.U32 UR6, UR6, 0xe ;  /* 0x0000000e0606789a */ /* 0x000fe40008000000 */
[----:B------:R-:W-:Y:S02]  /*1d20*/  USGXT.U32 UR10, UR10, 0xe ;  /* 0x0000000e0a0a789a */ /* 0x000fe40008000000 */
[----:B------:R-:W-:Y:S02]  /*1d30*/  UIADD3 UR32, UP0, UPT, UR6, 0x2, URZ ;  /* 0x0000000206207890 */ /* 0x000fe4000ff1e0ff */
[----:B------:R-:W-:Y:S01]  /*1d40*/  UIADD3 UR34, UP1, UPT, UR10, 0x2, URZ ;  /* 0x000000020a227890 */ /* 0x000fe2000ff3e0ff */
[----:B------:R-:W-:Y:S01]  /*1d50*/  UMOV UR4, URZ ;  /* 0x000000ff00047c82 */ /* 0x000fe20008000000 */
[----:B------:R-:W-:Y:S01]  /*1d60*/  UMOV UR5, URZ ;  /* 0x000000ff00057c82 */ /* 0x000fe20008000000 */
[----:B------:R-:W-:-:S02]  /*1d70*/  UIADD3.X UR33, UPT, UPT, UR4, 0x40004040, URZ, UP0, !UPT ;  /* 0x4000404004217890 */ /* 0x000fc400087fe4ff */
[----:B------:R-:W-:Y:S02]  /*1d80*/  UIADD3.X UR35, UPT, UPT, UR5, 0x40004040, URZ, UP1, !UPT ;  /* 0x4000404005237890 */ /* 0x000fe40008ffe4ff */
[----:B------:R-:W-:Y:S02]  /*1d90*/  UIADD3.64 UR4, UPT, UPT, UR32, 0x2, URZ ;  /* 0x0000000220047897 */ /* 0x000fe4000fffe0ff */
[----:B------:R-:W-:Y:S02]  /*1da0*/  UIADD3.64 UR16, UPT, UPT, UR34, 0x2, URZ ;  /* 0x0000000222107897 */ /* 0x000fe4000fffe0ff */
[----:B------:R-:W-:Y:S02]  /*1db0*/  UIADD3.64 UR28, UPT, UPT, UR32, 0x4, URZ ;  /* 0x00000004201c7897 */ /* 0x000fe4000fffe0ff */
[----:B------:R-:W-:Y:S01]  /*1dc0*/  UIADD3.64 UR30, UPT, UPT, UR34, 0x4, URZ ;  /* 0x00000004221e7897 */ /* 0x000fe2000fffe0ff */
[----:B------:R-:W-:Y:S01]  /*1dd0*/  UMOV UR36, 0x0 ;  /* 0x0000000000247882 */ /* 0x000fe20000000000 */
[----:B------:R-:W-:Y:S01]  /*1de0*/  UMOV UR37, 0x4100490 ;  /* 0x0410049000257882 */ /* 0x000fe20000000000 */
[----:B------:R-:W-:Y:S01]  /*1df0*/  UMOV UR7, 0x40004040 ;  /* 0x4000404000077882 */ /* 0x000fe20000000000 */
[----:B------:R-:W-:Y:S01]  /*1e00*/  UMOV UR11, 0x40004040 ;  /* 0x40004040000b7882 */ /* 0x000fe20000000000 */
[----:B------:R-:W-:Y:S01]  /*1e10*/  UMOV UR38, 0x0 ;  /* 0x0000000000267882 */ /* 0x000fe20000000000 */
[----:B------:R-:W-:Y:S01]  /*1e20*/  UMOV UR39, 0x4100490 ;  /* 0x0410049000277882 */ /* 0x000fe20000000000 */
[----:B------:R-:W-:Y:S01]  /*1e30*/  UMOV UR40, 0x0 ;  /* 0x0000000000287882 */ /* 0x000fe20000000000 */
[----:B------:R-:W-:Y:S01]  /*1e40*/  UMOV UR41, 0x4100490 ;  /* 0x0410049000297882 */ /* 0x000fe20000000000 */
[----:B------:R2:W-:Y:S01]  /*1e50*/  UTCHMMA gdesc[UR6], gdesc[UR10], tmem[UR23], tmem[UR36], idesc[UR37], !UPT ;  /* 0x00ff240a060075ea */ /* 0x0005e2000f800017 */
[----:B------:R-:W-:Y:S01]  /*1e60*/  UMOV UR42, 0x0 ;  /* 0x00000000002a7882 */ /* 0x000fe20000000000 */
[----:B------:R-:W-:Y:S01]  /*1e70*/  UMOV UR43, 0x4100490 ;  /* 0x04100490002b7882 */ /* 0x000fe20000000000 */
[----:B------:R2:W-:Y:S01]  /*1e80*/  UTCHMMA gdesc[UR32], gdesc[UR34], tmem[UR23], tmem[UR38], idesc[UR39], UPT ;  /* 0x00ff2622200075ea */ /* 0x0005e2000b800017 */
[----:B------:R2:W-:Y:S01]  /*1e90*/  UTCHMMA gdesc[UR4], gdesc[UR16], tmem[UR23], tmem[UR40], idesc[UR41], UPT ;  /* 0x00ff2810040075ea */ /* 0x0005e2000b800017 */
[----:B------:R2:W-:Y:S01]  /*1ea0*/  UTCHMMA gdesc[UR28], gdesc[UR30], tmem[UR23], tmem[UR42], idesc[UR43], UPT ;  /* 0x00ff2a1e1c0075ea */ /* 0x0005e2000b800017 */
[----:B------:R-:W-:Y:S01]  /*1eb0*/  NOP ;  /* 0x0000000000007918 */ /* 0x000fe20000000000 */
.L_x_61:
[----:B------:R-:W-:Y:S01]  /*1ec0*/  ELECT P0, URZ, PT ;  /* 0x0000000000ff782f */ /* 0x000fe20003800000 */
[----:B--2---:R-:W-:Y:S01]  /*1ed0*/  UMOV UR4, UR12 ;  /* 0x0000000c00047c82 */ /* 0x004fe20008000000 */
[----:B------:R-:W-:Y:S02]  /*1ee0*/  UMOV UR5, URZ ;  /* 0x000000ff00057c82 */ /* 0x000fe40008000000 */
[----:B------:R-:W-:-:S13]  /*1ef0*/  ISETP.LT.U32.AND P0, PT, R36, 0x20, P0 ;  /* 0x000000202400780c */ /* 0x000fda0000701070 */
[----:B------:R-:W-:Y:S01]  /*1f00*/  VOTEU.ANY UP0, P0 ;  /* 0x0000000000ff7886 */ /* 0x000fe20000000100 */
[----:B------:R-:W-:Y:S01]  /*1f10*/  VOTEU.ANY UP1, P0 ;  /* 0x0000000000ff7886 */ /* 0x000fe20000020100 */
[----:B------:R-:W-:-:S03]  /*1f20*/  ISETP.GE.U32.AND P0, PT, R6, 0x41, PT ;  /* 0x000000410600780c */ /* 0x000fc60003f06070 */
[----:B------:R-:W-:Y:S02]  /*1f30*/  @UP0 UMOV UR4, UR4 ;  /* 0x0000000400040c82 */ /* 0x000fe40008000000 */
[----:B------:R2:W-:Y:S01]  /*1f40*/  @UP1 UTCBAR [UR4], URZ ;  /* 0x000000ff040013e9 */ /* 0x0005e200080000ff */
[----:B------:R-:W-:Y:S06]  /*1f50*/  BAR.SYNC.DEFER_BLOCKING 0x0 ;  /* 0x0000000000007b1d */ /* 0x000fec0000010000 */
[----:B------:R-:W3:Y:S02]  /*1f60*/  SYNCS.PHASECHK.TRANS64.TRYWAIT P1, [UR8+0x10020], RZ ;  /* 0x010020ffff0075a7 */ /* 0x000ee40008021108 */
[----:B--23--:R-:W-:Y:S05]  /*1f70*/  @!P1 BRA `(.L_x_62) ;  /* 0x0000000c00409947 */ /* 0x00cfea0003800000 */
.L_x_79:
[----:B------:R-:W-:Y:S01]  /*1f80*/  UMOV UR4, URZ ;  /* 0x000000ff00047c82 */ /* 0x000fe20008000000 */
[----:B------:R-:W-:Y:S05]  /*1f90*/  @!P0 BRA `(.L_x_59) ;  /* 0x0000000400548947 */ /* 0x000fea0003800000 */
[----:B------:R-:W2:Y:S01]  /*1fa0*/  LDCU UR29, c[0x0][0x3a0] ;  /* 0x00007400ff1d77ac */ /* 0x000ea20008000800 */
[----:B------:R-:W-:Y:S01]  /*1fb0*/  UMOV UR9, 0x1 ;  /* 0x0000000100097882 */ /* 0x000fe20000000000 */
[----:B------:R-:W-:-:S05]  /*1fc0*/  UMOV UR14, 0x40 ;  /* 0x00000040000e7882 */ /* 0x000fca0000000000 */
.L_x_66:
[----:B------:R-:W-:Y:S01]  /*1fd0*/  BAR.SYNC.DEFER_BLOCKING 0x0 ;  /* 0x0000000000007b1d */ /* 0x000fe20000010000 */
[----:B------:R-:W-:Y:S01]  /*1fe0*/  ULEA UR28, UR9, UR8, 0x3 ;  /* 0x00000008091c7291 */ /* 0x000fe2000f8e18ff */
[----:B------:R-:W-:Y:S01]  /*1ff0*/  @!P3 IMAD.MOV.U32 R2, RZ, RZ, 0x4000 ;  /* 0x00004000ff02b424 */ /* 0x000fe200078e00ff */
[----:B------:R-:W-:Y:S01]  /*2000*/  ELECT P1, URZ, PT ;  /* 0x0000000000ff782f */ /* 0x000fe20003820000 */
[----:B------:R-:W-:-:S03]  /*2010*/  ULEA UR12, UR9, UR8, 0xd ;  /* 0x00000008090c7291 */ /* 0x000fc6000f8e68ff */
[----:B------:R-:W-:Y:S02]  /*2020*/  ISETP.LT.U32.AND P1, PT, R36, 0x20, P1 ;  /* 0x000000202400780c */ /* 0x000fe40000f21070 */
[----:B------:R-:W-:Y:S01]  /*2030*/  ELECT P0, URZ, PT ;  /* 0x0000000000ff782f */ /* 0x000fe20003800000 */
[----:B------:R-:W-:-:S03]  /*2040*/  UIADD3 UR16, UPT, UPT, UR12, 0x8000, URZ ;  /* 0x000080000c107890 */ /* 0x000fc6000fffe0ff */
[----:B------:R-:W-:Y:S01]  /*2050*/  ISETP.LT.U32.AND P0, PT, R36, 0x20, P0 ;  /* 0x000000202400780c */ /* 0x000fe20000701070 */
[----:B------:R-:W-:Y:S01]  /*2060*/  UMOV UR18, UR14 ;  /* 0x0000000e00127c82 */ /* 0x000fe20008000000 */
[----:B------:R-:W-:-:S05]  /*2070*/  USHF.L.U32 UR5, UR4, 0x1f, URZ ;  /* 0x0000001f04057899 */ /* 0x000fca00080006ff */
[----:B------:R-:W-:Y:S01]  /*2080*/  VOTEU.ANY UP0, P1 ;  /* 0x0000000000ff7886 */ /* 0x000fe20000800100 */
[----:B------:R3:W-:Y:S01]  /*2090*/  @!P3 SYNCS.ARRIVE.TRANS64 RZ, [UR28+0x10000], R2 ;  /* 0x01000002ffffb9a7 */ /* 0x0007e2000800001c */
[----:B------:R4:W-:Y:S06]  /*20a0*/  MEMBAR.ALL.CTA ;  /* 0x0000000000007992 */ /* 0x0009ec0000008000 */
[----:B----4-:R-:W4:Y:S01]  /*20b0*/  FENCE.VIEW.ASYNC.S ;  /* 0x00000000000073c6 */ /* 0x010f220000000000 */
[----:B------:R-:W-:Y:S01]  /*20c0*/  @UP0 UIADD3 UR13, UPT, UPT, UR28, 0x10000, URZ ;  /* 0x000100001c0d0890 */ /* 0x000fe2000fffe0ff */
[----:B----4-:R-:W-:Y:S01]  /*20d0*/  VOTEU.ANY UP0, P1 ;  /* 0x0000000000ff7886 */ /* 0x010fe20000800100 */
[----:B------:R-:W-:Y:S01]  /*20e0*/  VOTEU.ANY UP1, P0 ;  /* 0x0000000000ff7886 */ /* 0x000fe20000020100 */
[----:B---3--:R-:W-:-:S04]  /*20f0*/  IMAD.U32 R2, RZ, RZ, UR5 ;  /* 0x00000005ff027e24 */ /* 0x008fc8000f8e00ff */
[----:B------:R-:W-:Y:S01]  /*2100*/  @UP1 UIADD3 UR17, UPT, UPT, UR28, 0x10000, URZ ;  /* 0x000100001c111890 */ /* 0x000fe2000fffe0ff */
[----:B------:R-:W-:Y:S01]  /*2110*/  VOTEU.ANY UP1, P0 ;  /* 0x0000000000ff7886 */ /* 0x000fe20000020100 */
[----:B------:R-:W-:Y:S06]  /*2120*/  BAR.SYNC.DEFER_BLOCKING 0x0 ;  /* 0x0000000000007b1d */ /* 0x000fec0000010000 */
[----:B------:R3:W-:Y:S01]  /*2130*/  @UP0 UTMALDG.2D [UR12], [UR24] ;  /* 0x0000000c180005b4 */ /* 0x0007e20008008000 */
[----:B------:R-:W-:Y:S01]  /*2140*/  UISETP.NE.U32.AND UP0, UPT, UR22, URZ, UPT ;  /* 0x000000ff1600728c */ /* 0x000fe2000bf05070 */
[----:B------:R-:W-:Y:S06]  /*2150*/  BAR.SYNC.DEFER_BLOCKING 0x0 ;  /* 0x0000000000007b1d */ /* 0x000fec0000010000 */
[----:B------:R3:W-:Y:S02]  /*2160*/  @UP1 UTMALDG.2D [UR16], [UR26] ;  /* 0x000000101a0015b4 */ /* 0x0007e40008008000 */
[----:B------:R-:W-:Y:S06]  /*2170*/  BAR.SYNC.DEFER_BLOCKING 0x0 ;  /* 0x0000000000007b1d */ /* 0x000fec0000010000 */
[----:B------:R-:W4:Y:S02]  /*2180*/  SYNCS.PHASECHK.TRANS64.TRYWAIT P0, [UR28+0x10000], R2 ;  /* 0x01000002ff0075a7 */ /* 0x000f24000800111c */
[----:B---34-:R-:W-:Y:S05]  /*2190*/  @!P0 BRA `(.L_x_63) ;  /* 0x0000000800c48947 */ /* 0x018fea0003800000 */
.L_x_80:
        /* <DEDUP_REMOVED lines=11> */
[----:B------:R-:W-:Y:S02]  /*2250*/  UIADD3 UR6, UP0, UPT, UR16, 0x2, URZ ;  /* 0x0000000210067890 */ /* 0x000fe4000ff1e0ff */
[----:B------:R-:W-:Y:S02]  /*2260*/  UIADD3 UR32, UP1, UPT, UR30, 0x2, URZ ;  /* 0x000000021e207890 */ /* 0x000fe4000ff3e0ff */
[----:B------:R-:W-:Y:S02]  /*2270*/  UIADD3 UR34, UP2, UPT, UR16, 0x4, URZ ;  /* 0x0000000410227890 */ /* 0x000fe4000ff5e0ff */
[----:B------:R-:W-:Y:S02]  /*2280*/  UIADD3 UR36, UP3, UPT, UR30, 0x4, URZ ;  /* 0x000000041e247890 */ /* 0x000fe4000ff7e0ff */
[----:B------:R-:W-:-:S02]  /*2290*/  UIADD3.X UR7, UPT, UPT, UR17, URZ, URZ, UP0, !UPT ;  /* 0x000000ff11077290 */ /* 0x000fc400087fe4ff */
[----:B------:R-:W-:Y:S02]  /*22a0*/  UIADD3.X UR33, UPT, UPT, UR31, URZ, URZ, UP1, !UPT ;  /* 0x000000ff1f217290 */ /* 0x000fe40008ffe4ff */
[----:B------:R-:W-:Y:S02]  /*22b0*/  UIADD3.X UR35, UPT, UPT, UR17, URZ, URZ, UP2, !UPT ;  /* 0x000000ff11237290 */ /* 0x000fe400097fe4ff */
[----:B------:R-:W-:Y:S01]  /*22c0*/  UIADD3.X UR37, UPT, UPT, UR31, URZ, URZ, UP3, !UPT ;  /* 0x000000ff1f257290 */ /* 0x000fe20009ffe4ff */
        /* <DEDUP_REMOVED lines=8> */
[----:B------:R3:W-:Y:S01]  /*2350*/  UTCHMMA gdesc[UR10], gdesc[UR12], tmem[UR23], tmem[UR38], idesc[UR39], UPT ;  /* 0x00ff260c0a0075ea */ /* 0x0007e2000b800017 */
[----:B------:R-:W-:Y:S01]  /*2360*/  UMOV UR44, 0x0 ;  /* 0x00000000002c7882 */ /* 0x000fe20000000000 */
[----:B------:R-:W-:Y:S01]  /*2370*/  UMOV UR45, 0x4100490 ;  /* 0x04100490002d7882 */ /* 0x000fe20000000000 */
[----:B------:R3:W-:Y:S01]  /*2380*/  UTCHMMA gdesc[UR16], gdesc[UR30], tmem[UR23], tmem[UR40], idesc[UR41], UPT ;  /* 0x00ff281e100075ea */ /* 0x0007e2000b800017 */
[----:B------:R3:W-:Y:S01]  /*2390*/  UTCHMMA gdesc[UR6], gdesc[UR32], tmem[UR23], tmem[UR42], idesc[UR43], UPT ;  /* 0x00ff2a20060075ea */ /* 0x0007e2000b800017 */
[----:B------:R3:W-:Y:S01]  /*23a0*/  UTCHMMA gdesc[UR34], gdesc[UR36], tmem[UR23], tmem[UR44], idesc[UR45], UPT ;  /* 0x00ff2c24220075ea */ /* 0x0007e2000b800017 */
[----:B------:R-:W-:Y:S01]  /*23b0*/  NOP ;  /* 0x0000000000007918 */ /* 0x000fe20000000000 */
.L_x_64:
[----:B------:R-:W-:Y:S01]  /*23c0*/  ELECT P0, URZ, PT ;  /* 0x0000000000ff782f */ /* 0x000fe20003800000 */
[----:B---3--:R-:W-:-:S03]  /*23d0*/  UIADD3 UR6, UPT, UPT, UR28, 0x10020, URZ ;  /* 0x000100201c067890 */ /* 0x008fc6000fffe0ff */
[----:B------:R-:W-:Y:S01]  /*23e0*/  ISETP.LT.U32.AND P0, PT, R36, 0x20, P0 ;  /* 0x000000202400780c */ /* 0x000fe20000701070 */
[----:B------:R-:W-:-:S12]  /*23f0*/  UMOV UR7, URZ ;  /* 0x000000ff00077c82 */ /* 0x000fd80008000000 */
[----:B------:R-:W-:Y:S01]  /*2400*/  VOTEU.ANY UP0, P0 ;  /* 0x0000000000ff7886 */ /* 0x000fe20000000100 */
[----:B------:R-:W-:-:S04]  /*2410*/  VOTEU.ANY UP1, P0 ;  /* 0x0000000000ff7886 */ /* 0x000fc80000020100 */
[----:B------:R-:W-:Y:S02]  /*2420*/  @UP0 UMOV UR6, UR6 ;  /* 0x0000000600060c82 */ /* 0x000fe40008000000 */
[----:B------:R3:W-:Y:S01]  /*2430*/  @UP1 UTCBAR [UR6], URZ ;  /* 0x000000ff060013e9 */ /* 0x0007e200080000ff */
[----:B------:R-:W-:Y:S06]  /*2440*/  BAR.SYNC.DEFER_BLOCKING 0x0 ;  /* 0x0000000000007b1d */ /* 0x000fec0000010000 */
[----:B------:R-:W4:Y:S02]  /*2450*/  SYNCS.PHASECHK.TRANS64.TRYWAIT P0, [UR28+0x10020], R2 ;  /* 0x01002002ff0075a7 */ /* 0x000f24000800111c */
[----:B---34-:R-:W-:Y:S05]  /*2460*/  @!P0 BRA `(.L_x_65) ;  /* 0x00000008001c8947 */ /* 0x018fea0003800000 */
.L_x_81:
[----:B------:R-:W-:Y:S02]  /*2470*/  UIADD3 UR9, UPT, UPT, UR9, 0x1, URZ ;  /* 0x0000000109097890 */ /* 0x000fe4000fffe0ff */
[----:B------:R-:W-:Y:S02]  /*2480*/  UIADD3 UR14, UPT, UPT, UR14, 0x40, URZ ;  /* 0x000000400e0e7890 */ /* 0x000fe4000fffe0ff */
[----:B------:R-:W-:-:S04]  /*2490*/  UISETP.NE.U32.AND UP0, UPT, UR9, 0x4, UPT ;  /* 0x000000040900788c */ /* 0x000fc8000bf05070 */
[----:B------:R-:W-:Y:S02]  /*24a0*/  USEL UR5, URZ, 0x1, UP0 ;  /* 0x00000001ff057887 */ /* 0x000fe40008000000 */
[----:B------:R-:W-:Y:S02]  /*24b0*/  USEL UR9, UR9, URZ, UP0 ;  /* 0x000000ff09097287 */ /* 0x000fe40008000000 */
[----:B--2---:R-:W-:Y:S02]  /*24c0*/  UISETP.GE.AND UP0, UPT, UR14, UR29, UPT ;  /* 0x0000001d0e00728c */ /* 0x004fe4000bf06270 */
[----:B------:R-:W-:-:S07]  /*24d0*/  ULOP3.LUT UR4, UR4, UR5, URZ, 0x3c, !UPT ;  /* 0x0000000504047292 */ /* 0x000fce000f8e3cff */
[----:B------:R-:W-:Y:S05]  /*24e0*/  BRA.U !UP0, `(.L_x_66) ;  /* 0xfffffff908b87547 */ /* 0x000fea000b83ffff */
.L_x_59:
[----:B---34-:R-:W-:Y:S01]  /*24f0*/  BAR.SYNC.DEFER_BLOCKING 0x0 ;  /* 0x0000000000007b1d */ /* 0x018fe20000010000 */
[----:B------:R-:W-:-:S05]  /*2500*/  IMAD.SHL.U32 R2, R0, 0x40, RZ ;  /* 0x0000004000027824 */ /* 0x000fca00078e00ff */
[----:B------:R-:W-:Y:S04]  /*2510*/  BSSY.RECONVERGENT B5, `(.L_x_67) ;  /* 0x0000004000057945 */ /* 0x000fe80003800200 */
[----:B------:R-:W-:Y:S05]  /*2520*/  @P3 BRA `(.L_x_68) ;  /* 0x0000000000083947 */ /* 0x000fea0003800000 */
[----:B------:R-:W2:Y:S02]  /*2530*/  SYNCS.CCTL.IV [UR8+0x10000] ;  /* 0x01000000ff0079b1 */ /* 0x000ea40008000008 */
[----:B--2---:R-:W2:Y:S02]  /*2540*/  SYNCS.CCTL.IV [UR8+0x10020] ;  /* 0x01002000ff0079b1 */ /* 0x004ea40008000008 */
.L_x_68:
[----:B------:R-:W-:Y:S05]  /*2550*/  BSYNC.RECONVERGENT B5 ;  /* 0x0000000000057941 */ /* 0x000fea0003800200 */
.L_x_67:
[----:B--2---:R-:W-:Y:S06]  /*2560*/  BAR.SYNC.DEFER_BLOCKING 0x0 ;  /* 0x0000000000007b1d */ /* 0x004fec0000010000 */
[----:B------:R-:W-:Y:S04]  /*2570*/  BSSY.RECONVERGENT B5, `(.L_x_69) ;  /* 0x0000004000057945 */ /* 0x000fe80003800200 */
[----:B------:R-:W-:Y:S05]  /*2580*/  @P3 BRA `(.L_x_70) ;  /* 0x0000000000083947 */ /* 0x000fea0003800000 */
[----:B------:R-:W2:Y:S02]  /*2590*/  SYNCS.CCTL.IV [UR8+0x10008] ;  /* 0x01000800ff0079b1 */ /* 0x000ea40008000008 */
[----:B--2---:R-:W2:Y:S02]  /*25a0*/  SYNCS.CCTL.IV [UR8+0x10028] ;  /* 0x01002800ff0079b1 */ /* 0x004ea40008000008 */
.L_x_70:
[----:B------:R-:W-:Y:S05]  /*25b0*/  BSYNC.RECONVERGENT B5 ;  /* 0x0000000000057941 */ /* 0x000fea0003800200 */
.L_x_69:
[----:B--2---:R-:W-:Y:S06]  /*25c0*/  BAR.SYNC.DEFER_BLOCKING 0x0 ;  /* 0x0000000000007b1d */ /* 0x004fec0000010000 */
[----:B------:R-:W-:Y:S04]  /*25d0*/  BSSY.RECONVERGENT B5, `(.L_x_71) ;  /* 0x0000004000057945 */ /* 0x000fe80003800200 */
[----:B------:R-:W-:Y:S05]  /*25e0*/  @P3 BRA `(.L_x_72) ;  /* 0x0000000000083947 */ /* 0x000fea0003800000 */
[----:B------:R-:W2:Y:S02]  /*25f0*/  SYNCS.CCTL.IV [UR8+0x10010] ;  /* 0x01001000ff0079b1 */ /* 0x000ea40008000008 */
[----:B--2---:R-:W2:Y:S02]  /*2600*/  SYNCS.CCTL.IV [UR8+0x10030] ;  /* 0x01003000ff0079b1 */ /* 0x004ea40008000008 */
.L_x_72:
[----:B------:R-:W-:Y:S05]  /*2610*/  BSYNC.RECONVERGENT B5 ;  /* 0x0000000000057941 */ /* 0x000fea0003800200 */
.L_x_71:
[----:B--2---:R-:W-:Y:S06]  /*2620*/  BAR.SYNC.DEFER_BLOCKING 0x0 ;  /* 0x0000000000007b1d */ /* 0x004fec0000010000 */
[----:B------:R-:W-:Y:S04]  /*2630*/  BSSY.RECONVERGENT B5, `(.L_x_73) ;  /* 0x0000004000057945 */ /* 0x000fe80003800200 */
[----:B------:R-:W-:Y:S05]  /*2640*/  @P3 BRA `(.L_x_74) ;  /* 0x0000000000083947 */ /* 0x000fea0003800000 */
[----:B------:R-:W2:Y:S02]  /*2650*/  SYNCS.CCTL.IV [UR8+0x10018] ;  /* 0x01001800ff0079b1 */ /* 0x000ea40008000008 */
[----:B--2---:R-:W2:Y:S02]  /*2660*/  SYNCS.CCTL.IV [UR8+0x10038] ;  /* 0x01003800ff0079b1 */ /* 0x004ea40008000008 */
.L_x_74:
[----:B------:R-:W-:Y:S05]  /*2670*/  BSYNC.RECONVERGENT B5 ;  /* 0x0000000000057941 */ /* 0x000fea0003800200 */
.L_x_73:
[----:B------:R-:W-:Y:S01]  /*2680*/  USHF.L.U32 UR22, UR22, 0x15, URZ ;  /* 0x0000001516167899 */ /* 0x000fe200080006ff */
[----:B------:R-:W-:Y:S01]  /*2690*/  IMAD.SHL.U32 R3, R0, 0x10, RZ ;  /* 0x0000001000037824 */ /* 0x000fe200078e00ff */
[----:B------:R-:W-:Y:S01]  /*26a0*/  LOP3.LUT R2, R2, 0x1800, RZ, 0xc0, !PT ;  /* 0x0000180002027812 */ /* 0x000fe200078ec0ff */
[C---:B------:R-:W-:Y:S01]  /*26b0*/  IMAD.SHL.U32 R4, R0.reuse, 0x4, RZ ;  /* 0x0000000400047824 */ /* 0x040fe200078e00ff */
[----:B------:R-:W-:Y:S01]  /*26c0*/  ULOP3.LUT UR22, UR22, 0x600000, URZ, 0xc0, !UPT ;  /* 0x0060000016167892 */ /* 0x000fe2000f8ec0ff */
[----:B------:R-:W-:Y:S01]  /*26d0*/  IMAD.SHL.U32 R0, R0, 0x80, RZ ;  /* 0x0000008000007824 */ /* 0x000fe200078e00ff */
[----:B------:R-:W-:Y:S02]  /*26e0*/  LOP3.LUT R3, R2, 0x70, R3, 0xf8, !PT ;  /* 0x0000007002037812 */ /* 0x000fe400078ef803 */
[----:B------:R-:W-:Y:S01]  /*26f0*/  ELECT P0, URZ, PT ;  /* 0x0000000000ff782f */ /* 0x000fe20003800000 */
[----:B------:R-:W-:Y:S01]  /*2700*/  UIADD3 UR22, UPT, UPT, UR23, UR22, URZ ;  /* 0x0000001617167290 */ /* 0x000fe2000fffe0ff */
[----:B------:R-:W-:Y:S01]  /*2710*/  LOP3.LUT R3, R3, 0x40, R4, 0x78, !PT ;  /* 0x0000004003037812 */ /* 0x000fe200078e7804 */
[----:B------:R-:W-:Y:S01]  /*2720*/  UMOV UR9, UR19 ;  /* 0x0000001300097c82 */ /* 0x000fe20008000000 */
[----:B------:R-:W-:Y:S01]  /*2730*/  ISETP.LT.U32.AND P0, PT, R36, 0x20, P0 ;  /* 0x000000202400780c */ /* 0x000fe20000701070 */
[----:B------:R-:W-:Y:S01]  /*2740*/  UMOV UR10, UR15 ;  /* 0x0000000f000a7c82 */ /* 0x000fe20008000000 */
[----:B------:R-:W-:-:S04]  /*2750*/  LOP3.LUT R0, R3, 0x780, R0, 0xf8, !PT ;  /* 0x0000078003007812 */ /* 0x000fc800078ef800 */
[----:B-----5:R-:W-:Y:S01]  /*2760*/  LDTM.16dp32bit_t0_t15.x32 R4, tmem[UR22] ;  /* 0x00000016000479ee */ /* 0x020fe20008a80000 */
[----:B------:R-:W3:Y:S01]  /*2770*/  LDTM.16dp32bit_t16_t31.x32 R4, tmem[UR22+0x20] ;  /* 0x00002016000479ee */ /* 0x000ee20008aa0000 */
[C---:B------:R-:W-:Y:S01]  /*2780*/  LOP3.LUT R2, R0.reuse, 0x10, RZ, 0x3c, !PT ;  /* 0x0000001000027812 */ /* 0x040fe200078e3cff */
[----:B------:R-:W-:Y:S01]  /*2790*/  NOP ;  /* 0x0000000000007918 */ /* 0x000fe20000000000 */
[----:B------:R-:W-:-:S03]  /*27a0*/  LOP3.LUT R3, R0, 0x20, RZ, 0x3c, !PT ;  /* 0x0000002000037812 */ /* 0x000fc600078e3cff */
[----:B---3--:R-:W-:Y:S01]  /*27b0*/  VOTEU.ANY UP1, P0 ;  /* 0x0000000000ff7886 */ /* 0x008fe20000020100 */
[----:B------:R-:W-:Y:S01]  /*27c0*/  VOTEU.ANY UP0, P0 ;  /* 0x0000000000ff7886 */ /* 0x000fe20000000100 */
[----:B------:R-:W-:Y:S02]  /*27d0*/  F2FP.BF16.F32.PACK_AB R4, R5, R4 ;  /* 0x000000040504723e */ /* 0x000fe400000010ff */
[----:B------:R-:W-:Y:S02]  /*27e0*/  F2FP.BF16.F32.PACK_AB R5, R7, R6 ;  /* 0x000000060705723e */ /* 0x000fe400000010ff */
[----:B------:R-:W-:Y:S02]  /*27f0*/  F2FP.BF16.F32.PACK_AB R12, R13, R12 ;  /* 0x0000000c0d0c723e */ /* 0x000fe400000010ff */
[----:B------:R-:W-:Y:S02]  /*2800*/  F2FP.BF16.F32.PACK_AB R6, R9, R8 ;  /* 0x000000080906723e */ /* 0x000fe400000010ff */
[----:B------:R-:W-:-:S02]  /*2810*/  F2FP.BF16.F32.PACK_AB R7, R11, R10 ;  /* 0x0000000a0b07723e */ /* 0x000fc400000010ff */
[----:B------:R-:W-:Y:S02]  /*2820*/  F2FP.BF16.F32.PACK_AB R13, R15, R14 ;  /* 0x0000000e0f0d723e */ /* 0x000fe400000010ff */
[----:B------:R-:W-:Y:S01]  /*2830*/  F2FP.BF16.F32.PACK_AB R20, R21, R20 ;  /* 0x000000141514723e */ /* 0x000fe200000010ff */
[----:B--2---:R2:W-:Y:S01]  /*2840*/  STS.128 [R0+UR8], R4 ;  /* 0x0000000400007988 */ /* 0x0045e20008000c08 */
[----:B------:R-:W-:Y:S02]  /*2850*/  F2FP.BF16.F32.PACK_AB R14, R17, R16 ;  /* 0x00000010110e723e */ /* 0x000fe400000010ff */
[----:B------:R-:W-:Y:S02]  /*2860*/  F2FP.BF16.F32.PACK_AB R15, R19, R18 ;  /* 0x00000012130f723e */ /* 0x000fe400000010ff */
[----:B------:R-:W-:Y:S02]  /*2870*/  F2FP.BF16.F32.PACK_AB R21, R23, R22 ;  /* 0x000000161715723e */ /* 0x000fe400000010ff */
[----:B------:R-:W-:Y:S01]  /*2880*/  F2FP.BF16.F32.PACK_AB R28, R29, R28 ;  /* 0x0000001c1d1c723e */ /* 0x000fe200000010ff */
[----:B------:R2:W-:Y:S01]  /*2890*/  STS.128 [R2+UR8], R12 ;  /* 0x0000000c02007988 */ /* 0x0005e20008000c08 */
[----:B------:R-:W-:-:S02]  /*28a0*/  F2FP.BF16.F32.PACK_AB R22, R25, R24 ;  /* 0x000000181916723e */ /* 0x000fc400000010ff */
[----:B------:R-:W-:Y:S02]  /*28b0*/  F2FP.BF16.F32.PACK_AB R23, R27, R26 ;  /* 0x0000001a1b17723e */ /* 0x000fe400000010ff */
[----:B------:R-:W-:Y:S02]  /*28c0*/  F2FP.BF16.F32.PACK_AB R29, R31, R30 ;  /* 0x0000001e1f1d723e */ /* 0x000fe400000010ff */
[----:B------:R-:W-:Y:S01]  /*28d0*/  F2FP.BF16.F32.PACK_AB R30, R33, R32 ;  /* 0x00000020211e723e */ /* 0x000fe200000010ff */
[----:B------:R2:W-:Y:S01]  /*28e0*/  STS.128 [R3+UR8], R20 ;  /* 0x0000001403007988 */ /* 0x0005e20008000c08 */
[----:B------:R-:W-:Y:S02]  /*28f0*/  F2FP.BF16.F32.PACK_AB R31, R35, R34 ;  /* 0x00000022231f723e */ /* 0x000fe400000010ff */
[----:B------:R-:W-:-:S05]  /*2900*/  LOP3.LUT R8, R0, 0x30, RZ, 0x3c, !PT ;  /* 0x0000003000087812 */ /* 0x000fca00078e3cff */
[----:B------:R2:W-:Y:S01]  /*2910*/  STS.128 [R8+UR8], R28 ;  /* 0x0000001c08007988 */ /* 0x0005e20008000c08 */
[----:B------:R3:W-:Y:S06]  /*2920*/  MEMBAR.ALL.CTA ;  /* 0x0000000000007992 */ /* 0x0007ec0000008000 */
[----:B---3--:R-:W3:Y:S02]  /*2930*/  FENCE.VIEW.ASYNC.S ;  /* 0x00000000000073c6 */ /* 0x008ee40000000000 */
[----:B---3--:R-:W-:Y:S06]  /*2940*/  BAR.SYNC.DEFER_BLOCKING 0x0 ;  /* 0x0000000000007b1d */ /* 0x008fec0000010000 */
[----:B------:R2:W-:Y:S01]  /*2950*/  @UP1 UTMASTG.2D [UR8], [UR20] ;  /* 0x00000008140013b5 */ /* 0x0005e20008008000 */
[----:B------:R0:W-:Y:S01]  /*2960*/  UTMACMDFLUSH ;  /* 0x00000000000079b7 */ /* 0x0001e20000000000 */
[----:B------:R-:W-:-:S04]  /*2970*/  DEPBAR.LE SB0, 0x0 ;  /* 0x000080000000791a */ /* 0x000fc80000000000 */
[----:B------:R-:W-:Y:S08]  /*2980*/  BAR.SYNC.DEFER_BLOCKING 0x0 ;  /* 0x0000000000007b1d */ /* 0x000ff00000010000 */
[----:B------:R-:W-:Y:S06]  /*2990*/  BAR.SYNC.DEFER_BLOCKING 0x0 ;  /* 0x0000000000007b1d */ /* 0x000fec0000010000 */
[----:B--2---:R-:W-:Y:S05]  /*29a0*/  @P2 BRA `(.L_x_75) ;  /* 0x0000000000a02947 */ /* 0x004fea0003800000 */
[----:B------:R-:W2:Y:S01]  /*29b0*/  S2UR UR5, SR_CgaCtaId ;  /* 0x00000000000579c3 */ /* 0x000ea20000008800 */
[----:B------:R-:W-:Y:S01]  /*29c0*/  NOP ;  /* 0x0000000000007918 */ /* 0x000fe20000000000 */
[----:B------:R-:W-:Y:S01]  /*29d0*/  UMOV UR4, 0x50 ;  /* 0x0000005000047882 */ /* 0x000fe20000000000 */
[----:B------:R-:W-:Y:S02]  /*29e0*/  IMAD.U32 R0, RZ, RZ, UR23 ;  /* 0x00000017ff007e24 */ /* 0x000fe4000f8e00ff */
[----:B------:R-:W-:Y:S02]  /*29f0*/  IMAD.MOV.U32 R3, RZ, RZ, 0x3 ;  /* 0x00000003ff037424 */ /* 0x000fe400078e00ff */
[----:B------:R-:W-:Y:S01]  /*2a00*/  IMAD.MOV.U32 R7, RZ, RZ, 0x1 ;  /* 0x00000001ff077424 */ /* 0x000fe200078e00ff */
[----:B------:R-:W-:-:S04]  /*2a10*/  LOP3.LUT R0, R0, 0xffff, RZ, 0xc0, !PT ;  /* 0x0000ffff00007812 */ /* 0x000fc800078ec0ff */
[----:B------:R-:W-:-:S05]  /*2a20*/  SHF.R.U32.HI R0, RZ, 0x5, R0 ;  /* 0x00000005ff007819 */ /* 0x000fca0000011600 */
[----:B------:R-:W-:Y:S01]  /*2a30*/  VIADD R2, R0, 0x10 ;  /* 0x0000001000027836 */ /* 0x000fe20000000000 */
[----:B------:R-:W-:Y:S01]  /*2a40*/  SHF.L.U32 R0, R3, R0, RZ ;  /* 0x0000000003007219 */ /* 0x000fe200000006ff */
[----:B--2---:R-:W-:-:S03]  /*2a50*/  ULEA UR6, UR5, UR4, 0x18 ;  /* 0x0000000405067291 */ /* 0x004fc6000f8ec0ff */
[----:B------:R-:W-:-:S04]  /*2a60*/  SHF.L.U32 R3, R7, R2, RZ ;  /* 0x0000000207037219 */ /* 0x000fc800000006ff */
[----:B------:R-:W-:Y:S02]  /*2a70*/  LOP3.LUT R0, R3, R0, RZ, 0xfc, !PT ;  /* 0x0000000003007212 */ /* 0x000fe400078efcff */
[----:B------:R-:W2:Y:S02]  /*2a80*/  LDS R5, [UR6] ;  /* 0x00000006ff057984 */ /* 0x000ea40008000800 */
[C---:B------:R-:W-:Y:S02]  /*2a90*/  LOP3.LUT R2, R0.reuse, 0xffff, RZ, 0xc0, !PT ;  /* 0x0000ffff00027812 */ /* 0x040fe400078ec0ff */
[----:B--2---:R-:W-:-:S04]  /*2aa0*/  LOP3.LUT R3, R0, 0xffff, R5, 0x80, !PT ;  /* 0x0000ffff00037812 */ /* 0x004fc800078e8005 */
[----:B------:R-:W-:-:S13]  /*2ab0*/  ISETP.NE.AND P0, PT, R3, R2, PT ;  /* 0x000000020300720c */ /* 0x000fda0003f05270 */
[----:B------:R-:W-:Y:S05]  /*2ac0*/  @P0 BRA `(.L_x_76) ;  /* 0x0000000000500947 */ /* 0x000fea0003800000 */
[----:B------:R-:W-:Y:S02]  /*2ad0*/  SHF.R.U32.HI R5, RZ, 0x10, R5 ;  /* 0x00000010ff057819 */ /* 0x000fe40000011605 */
[----:B------:R-:W-:-:S04]  /*2ae0*/  SHF.R.U32.HI R2, RZ, 0x10, R0 ;  /* 0x00000010ff027819 */ /* 0x000fc80000011600 */
[----:B------:R-:W-:-:S04]  /*2af0*/  LOP3.LUT R5, R5, R2, RZ, 0xc0, !PT ;  /* 0x0000000205057212 */ /* 0x000fc800078ec0ff */
[----:B------:R-:W-:-:S13]  /*2b00*/  ISETP.NE.AND P0, PT, R5, R2, PT ;  /* 0x000000020500720c */ /* 0x000fda0003f05270 */
[----:B------:R-:W-:Y:S05]  /*2b10*/  @P0 BRA `(.L_x_77) ;  /* 0x0000000000300947 */ /* 0x000fea0003800000 */
[----:B------:R-:W-:Y:S01]  /*2b20*/  R2UR UR4, R0 ;  /* 0x00000000000472ca */ /* 0x000fe200000e0000 */
[----:B------:R-:W-:Y:S01]  /*2b30*/  VOTEU.ANY UR5, UPT, PT ;  /* 0x0000000000057886 */ /* 0x000fe200038e0100 */
[----:B------:R-:W2:Y:S01]  /*2b40*/  S2R R0, SR_LANEID ;  /* 0x0000000000007919 */ /* 0x000ea20000000000 */
[----:B------:R-:W-:-:S10]  /*2b50*/  UFLO.U32 UR5, UR5 ;  /* 0x00000005000572bd */ /* 0x000fd400080e0000 */
[----:B------:R-:W-:-:S06]  /*2b60*/  ULOP3.LUT UR4, URZ, UR4, URZ, 0x33, !UPT ;  /* 0x00000004ff047292 */ /* 0x000fcc000f8e33ff */
[----:B------:R-:W-:-:S04]  /*2b70*/  IMAD.U32 R2, RZ, RZ, UR4 ;  /* 0x00000004ff027e24 */ /* 0x000fc8000f8e00ff */
[----:B------:R-:W3:Y:S02]  /*2b80*/  REDUX UR7, R2 ;  /* 0x00000000020773c4 */ /* 0x000ee40000000000 */
[----:B------:R4:W-:Y:S01]  /*2b90*/  UTCATOMSWS.AND URZ, UR4 ;  /* 0x0000000400ff79e3 */ /* 0x0009e20008000000 */
[----:B--2---:R-:W-:Y:S01]  /*2ba0*/  ISETP.EQ.U32.AND P0, PT, R0, UR5, PT ;  /* 0x0000000500007c0c */ /* 0x004fe2000bf02070 */
[----:B---3--:R-:W-:-:S12]  /*2bb0*/  IMAD.U32 R0, RZ, RZ, UR7 ;  /* 0x00000007ff007e24 */ /* 0x008fd8000f8e00ff */
[----:B------:R4:W-:Y:S01]  /*2bc0*/  @P0 ATOMS.AND RZ, [UR6], R0 ;  /* 0x00000000ffff098c */ /* 0x0009e2000a800006 */
[----:B------:R-:W-:Y:S05]  /*2bd0*/  BRA `(.L_x_75) ;  /* 0x0000000000147947 */ /* 0x000fea0003800000 */
.L_x_77:
[----:B------:R-:W-:-:S07]  /*2be0*/  MOV R2, 0x2c00 ;  /* 0x00002c0000027802 */ /* 0x000fce0000000f00 */
[----:B-1----:R-:W-:Y:S05]  /*2bf0*/  CALL.REL.NOINC `($__internal_0_$__cuda_sm10x_tcgen05_guardrail_trap_col_being_dealloced_not_returned_by_alloc) ;  /* 0x0000000000447944 */ /* 0x002fea0003c00000 */
[----:B------:R-:W-:Y:S05]  /*2c00*/  BRA `(.L_x_75) ;  /* 0x0000000000087947 */ /* 0x000fea0003800000 */
.L_x_76:
[----:B------:R-:W-:-:S07]  /*2c10*/  MOV R2, 0x2c30 ;  /* 0x00002c3000027802 */ /* 0x000fce0000000f00 */
[----:B-1----:R-:W-:Y:S05]  /*2c20*/  CALL.REL.NOINC `($__internal_2_$__cuda_sm10x_tcgen05_guardrail_trap_unallocated_columns_being_dealloced) ;  /* 0x0000000000507944 */ /* 0x002fea0003c00000 */
.L_x_75:
[----:B------:R-:W-:Y:S01]  /*2c30*/  NOP ;  /* 0x0000000000007918 */ /* 0x000fe20000000000 */
[----:B----4-:R-:W-:Y:S05]  /*2c40*/  EXIT ;  /* 0x000000000000794d */ /* 0x010fea0003800000 */
.L_x_60:
[----:B------:R-:W2:Y:S02]  /*2c50*/  SYNCS.PHASECHK.TRANS64.TRYWAIT P0, [UR8+0x10000], RZ ;  /* 0x010000ffff0075a7 */ /* 0x000ea40008001108 */
[----:B--2---:R-:W-:Y:S05]  /*2c60*/  @!P0 BRA `(.L_x_60) ;  /* 0xfffffffc00f88947 */ /* 0x004fea000383ffff */
[----:B------:R-:W-:Y:S05]  /*2c70*/  BRA `(.L_x_78) ;  /* 0xfffffff000187947 */ /* 0x000fea000383ffff */
.L_x_62:
[----:B------:R-:W2:Y:S02]  /*2c80*/  SYNCS.PHASECHK.TRANS64.TRYWAIT P1, [UR8+0x10020], RZ ;  /* 0x010020ffff0075a7 */ /* 0x000ea40008021108 */
[----:B--2---:R-:W-:Y:S05]  /*2c90*/  @!P1 BRA `(.L_x_62) ;  /* 0xfffffffc00f89947 */ /* 0x004fea000383ffff */
[----:B------:R-:W-:Y:S05]  /*2ca0*/  BRA `(.L_x_79) ;  /* 0xfffffff000b47947 */ /* 0x000fea000383ffff */
.L_x_63:
[----:B------:R-:W3:Y:S02]  /*2cb0*/  SYNCS.PHASECHK.TRANS64.TRYWAIT P0, [UR28+0x10000], R2 ;  /* 0x01000002ff0075a7 */ /* 0x000ee4000800111c */
[----:B---3--:R-:W-:Y:S05]  /*2cc0*/  @!P0 BRA `(.L_x_63) ;  /* 0xfffffffc00f88947 */ /* 0x008fea000383ffff */
[----:B------:R-:W-:Y:S05]  /*2cd0*/  BRA `(.L_x_80) ;  /* 0xfffffff400307947 */ /* 0x000fea000383ffff */
.L_x_65:
[----:B------:R-:W3:Y:S02]  /*2ce0*/  SYNCS.PHASECHK.TRANS64.TRYWAIT P0, [UR28+0x10020], R2 ;  /* 0x01002002ff0075a7 */ /* 0x000ee4000800111c */
[----:B---3--:R-:W-:Y:S05]  /*2cf0*/  @!P0 BRA `(.L_x_65) ;  /* 0xfffffffc00f88947 */ /* 0x008fea000383ffff */
[----:B------:R-:W-:Y:S05]  /*2d00*/  BRA `(.L_x_81) ;  /* 0xfffffff400d87947 */ /* 0x000fea000383ffff */
        .weak           $__internal_0_$__cuda_sm10x_tcgen05_guardrail_trap_col_being_dealloced_not_returned_by_alloc
        .type           $__internal_0_$__cuda_sm10x_tcgen05_guardrail_trap_col_being_dealloced_not_returned_by_alloc,@function
        .size           $__internal_0_$__cuda_sm10x_tcgen05_guardrail_trap_col_being_dealloced_not_returned_by_alloc,($__internal_1_$__cuda_sm10x_tcgen05_guardrail_trap_phase_invalid_during_alloc - $__internal_0_$__cuda_sm10x_tcgen05_guardrail_trap_col_being_dealloced_not_returned_by_alloc)
$__internal_0_$__cuda_sm10x_tcgen05_guardrail_trap_col_being_dealloced_not_returned_by_alloc:
[----:B------:R-:W-:Y:S05]  /*2d10*/  BPT.TRAP 0x1 ;  /* 0x000000040000795c */ /* 0x000fea0000300000 */
[----:B------:R-:W-:-:S04]  /*2d20*/  IMAD.MOV.U32 R3, RZ, RZ, 0x0 ;  /* 0x00000000ff037424 */ /* 0x000fc800078e00ff */
[----:B------:R-:W-:Y:S05]  /*2d30*/  RET.REL.NODEC R2 `(gluon_tcgen05) ;  /* 0xffffffd002b07950 */ /* 0x000fea0003c3ffff */
        .weak           $__internal_1_$__cuda_sm10x_tcgen05_guardrail_trap_phase_invalid_during_alloc
        .type           $__internal_1_$__cuda_sm10x_tcgen05_guardrail_trap_phase_invalid_during_alloc,@function
        .size           $__internal_1_$__cuda_sm10x_tcgen05_guardrail_trap_phase_invalid_during_alloc,($__internal_2_$__cuda_sm10x_tcgen05_guardrail_trap_unallocated_columns_being_dealloced - $__internal_1_$__cuda_sm10x_tcgen05_guardrail_trap_phase_invalid_during_alloc)
$__internal_1_$__cuda_sm10x_tcgen05_guardrail_trap_phase_invalid_during_alloc:
[----:B------:R-:W-:Y:S05]  /*2d40*/  BPT.TRAP 0x1 ;  /* 0x000000040000795c */ /* 0x000fea0000300000 */
[----:B------:R-:W-:-:S04]  /*2d50*/  IMAD.MOV.U32 R3, RZ, RZ, 0x0 ;  /* 0x00000000ff037424 */ /* 0x000fc800078e00ff */
[----:B------:R-:W-:Y:S05]  /*2d60*/  RET.REL.NODEC R2 `(gluon_tcgen05) ;  /* 0xffffffd002a47950 */ /* 0x000fea0003c3ffff */
        .weak           $__internal_2_$__cuda_sm10x_tcgen05_guardrail_trap_unallocated_columns_being_dealloced
        .type           $__internal_2_$__cuda_sm10x_tcgen05_guardrail_trap_unallocated_columns_being_dealloced,@function
        .size           $__internal_2_$__cuda_sm10x_tcgen05_guardrail_trap_unallocated_columns_being_dealloced,(.L_x_85 - $__internal_2_$__cuda_sm10x_tcgen05_guardrail_trap_unallocated_columns_being_dealloced)
$__internal_2_$__cuda_sm10x_tcgen05_guardrail_trap_unallocated_columns_being_dealloced:
[----:B------:R-:W-:Y:S05]  /*2d70*/  BPT.TRAP 0x1 ;  /* 0x000000040000795c */ /* 0x000fea0000300000 */
[----:B------:R-:W-:-:S04]  /*2d80*/  IMAD.MOV.U32 R3, RZ, RZ, 0x0 ;  /* 0x00000000ff037424 */ /* 0x000fc800078e00ff */
[----:B------:R-:W-:Y:S05]  /*2d90*/  RET.REL.NODEC R2 `(gluon_tcgen05) ;  /* 0xffffffd002987950 */ /* 0x000fea0003c3ffff */
.L_x_82:
[----:B------:R-:W-:-:S00]  /*2da0*/  BRA `(.L_x_82) ;  /* 0xfffffffc00fc7947 */ /* 0x000fc0000383ffff */
[----:B------:R-:W-:-:S00]  /*2db0*/  NOP ;  /* 0x0000000000007918 */ /* 0x000fc00000000000 */
        /* <DEDUP_REMOVED lines=12> */
.L_x_85:


//--------------------- .nv.shared.gluon_tcgen05  --------------------------
	.section	.nv.shared.gluon_tcgen05,"aw",@nobits
	.sectionflags	@""
	.align	16
	.zero		1024


//--------------------- .nv.shared.reserved.0     --------------------------
	.section	.nv.shared.reserved.0,"aw",@nobits
	.align	8
	.weak		__nv_reservedSMEM_offset_0_alias
	.size		__nv_reservedSMEM_offset_0_alias, 0, 64
	.other		__nv_reservedSMEM_offset_0_alias,@"STO_CUDA_RESERVED_SHARED STV_DEFAULT"
__nv_reservedSMEM_offset_0_alias:
	.zero		0
.nv.shared.reserved.0:
	.zero		64
	.weak		__nv_reservedSMEM_allocation_phase
	.type		__nv_reservedSMEM_allocation_phase,@object
	.size		__nv_reservedSMEM_allocation_phase,(.L_0 - __nv_reservedSMEM_allocation_phase)
__nv_reservedSMEM_allocation_phase:
	.zero		1
.L_0:
	.zero		7
	.weak		__nv_reservedSMEM_devtool_atexit_pc
	.type		__nv_reservedSMEM_devtool_atexit_pc,@object
	.size		__nv_reservedSMEM_devtool_atexit_pc,(__nv_reservedSMEM_allocation_mask - __nv_reservedSMEM_devtool_atexit_pc)
__nv_reservedSMEM_devtool_atexit_pc:
	.zero		8
	.weak		__nv_reservedSMEM_allocation_mask
	.type		__nv_reservedSMEM_allocation_mask,@object
	.size		__nv_reservedSMEM_allocation_mask,(.L_2 - __nv_reservedSMEM_allocation_mask)
__nv_reservedSMEM_allocation_mask:
	.zero		4
.L_2:


//--------------------- .nv.constant0.gluon_tcgen05 --------------------------
	.section	.nv.constant0.gluon_tcgen05,"a",@progbits
	.sectionflags	@""
	.align	4
.nv.constant0.gluon_tcgen05:
	.zero		976


//--------------------- SYMBOLS --------------------------

	.type		.nv.reservedSmem.offset0,@object
	.size		.nv.reservedSmem.offset0,0x4
	.type		.nv.reservedSmem.cap,@object
	.size		.nv.reservedSmem.cap,0x4
